	.target	sm_90a

	.elftype	@"ET_EXEC"


//--------------------- .note.nv.tkinfo           --------------------------
	.section	.note.nv.tkinfo,"",@"SHT_NOTE"
	.sectionflags	@"SHF_NOTE_NV_TKINFO"
	.tkinfo
        /*0018*/ 	.word	0x00000002
        /*0030*/ 	.string	""
        /*0030*/ 	.string	"ptxas"
        /*0030*/ 	.string	"Cuda compilation tools, release 13.0, V13.0.88"
        /*0030*/ 	.string	"Build cuda_13.0.r13.0/compiler.36424714_0"
        /*0030*/ 	.string	"-arch sm_90a -m 64 "



//--------------------- .note.nv.cuinfo           --------------------------
	.section	.note.nv.cuinfo,"",@"SHT_NOTE"
	.sectionflags	@"SHF_NOTE_NV_CUINFO"
        /*0018*/ 	.short	0x0002
        /*001a*/ 	.short	0x005a
        /*001c*/ 	.short	0x0082
	.zero		2


//--------------------- .nv.info                  --------------------------
	.section	.nv.info,"",@"SHT_CUDA_INFO"
	.align	4


	//----- nvinfo : EIATTR_REGCOUNT
	.align		4
        /*0000*/ 	.byte	0x04, 0x2f
        /*0002*/ 	.short	(.L_15 - .L_14)
	.align		4
.L_14:
        /*0004*/ 	.word	index@(_ZN7cutlass13device_kernelINS_4gemm6kernel13GemmUniversalIN4cute5tupleIJiiiiEEENS1_10collective13CollectiveMmaINS1_34MainloopSm90TmaGmmaWarpSpecializedILi3ENS5_IJNS4_1CILi2EEENSA_ILi1EEESC_EEENS1_32KernelTmaWarpSpecializedPingpongEEENS5_IJNSA_ILi64EEENSA_ILi128EEESH_EEENS_6half_tENS5_IJlSC_lEEESJ_SK_NS4_8TiledMMAINS4_8MMA_AtomIJNS4_4SM904GMMA26MMA_64x128x16_F32F16F16_SSILNSO_5MajorE0ELSQ_0ELNSO_7ScaleInE1ELSR_1EEEEEENS4_6LayoutINS5_IJSC_SC_SC_EEENS5_IJNSA_ILi0EEESW_SW_EEEEENS5_IJNS4_10UnderscoreESZ_SZ_EEEEENS4_13SM90_TMA_LOADENS4_14ComposedLayoutINS4_7SwizzleILi3ELi4ELi3EEENS4_18smem_ptr_flag_bitsILi16EEENSU_INS5_IJNSA_ILi8EEESG_EEENS5_IJSG_SC_EEEEEEEvNS4_8identityENS4_23SM90_TMA_LOAD_MULTICASTES1C_vS1D_EENS_8epilogue10collective6detail29Sm90TmaWarpSpecializedAdapterINS1H_15DefaultEpilogueISJ_SK_SK_NS1G_6thread17LinearCombinationISJ_Li1EffLNS1L_9ScaleType4KindE0ELNS_15FloatRoundStyleE2ESJ_EENS1_15EpilogueDefaultEEEEEvvEEEEvNT_6ParamsE)
        /*0008*/ 	.word	0x000000a8


	//----- nvinfo : EIATTR_FRAME_SIZE
	.align		4
.L_15:
        /*000c*/ 	.byte	0x04, 0x11
        /*000e*/ 	.short	(.L_17 - .L_16)
	.align		4
.L_16:
        /*0010*/ 	.word	index@(_ZN7cutlass13device_kernelINS_4gemm6kernel13GemmUniversalIN4cute5tupleIJiiiiEEENS1_10collective13CollectiveMmaINS1_34MainloopSm90TmaGmmaWarpSpecializedILi3ENS5_IJNS4_1CILi2EEENSA_ILi1EEESC_EEENS1_32KernelTmaWarpSpecializedPingpongEEENS5_IJNSA_ILi64EEENSA_ILi128EEESH_EEENS_6half_tENS5_IJlSC_lEEESJ_SK_NS4_8TiledMMAINS4_8MMA_AtomIJNS4_4SM904GMMA26MMA_64x128x16_F32F16F16_SSILNSO_5MajorE0ELSQ_0ELNSO_7ScaleInE1ELSR_1EEEEEENS4_6LayoutINS5_IJSC_SC_SC_EEENS5_IJNSA_ILi0EEESW_SW_EEEEENS5_IJNS4_10UnderscoreESZ_SZ_EEEEENS4_13SM90_TMA_LOADENS4_14ComposedLayoutINS4_7SwizzleILi3ELi4ELi3EEENS4_18smem_ptr_flag_bitsILi16EEENSU_INS5_IJNSA_ILi8EEESG_EEENS5_IJSG_SC_EEEEEEEvNS4_8identityENS4_23SM90_TMA_LOAD_MULTICASTES1C_vS1D_EENS_8epilogue10collective6detail29Sm90TmaWarpSpecializedAdapterINS1H_15DefaultEpilogueISJ_SK_SK_NS1G_6thread17LinearCombinationISJ_Li1EffLNS1L_9ScaleType4KindE0ELNS_15FloatRoundStyleE2ESJ_EENS1_15EpilogueDefaultEEEEEvvEEEEvNT_6ParamsE)
        /*0014*/ 	.word	0x00000008


	//----- nvinfo : EIATTR_MIN_STACK_SIZE
	.align		4
.L_17:
        /*0018*/ 	.byte	0x04, 0x12
        /*001a*/ 	.short	(.L_19 - .L_18)
	.align		4
.L_18:
        /*001c*/ 	.word	index@(_ZN7cutlass13device_kernelINS_4gemm6kernel13GemmUniversalIN4cute5tupleIJiiiiEEENS1_10collective13CollectiveMmaINS1_34MainloopSm90TmaGmmaWarpSpecializedILi3ENS5_IJNS4_1CILi2EEENSA_ILi1EEESC_EEENS1_32KernelTmaWarpSpecializedPingpongEEENS5_IJNSA_ILi64EEENSA_ILi128EEESH_EEENS_6half_tENS5_IJlSC_lEEESJ_SK_NS4_8TiledMMAINS4_8MMA_AtomIJNS4_4SM904GMMA26MMA_64x128x16_F32F16F16_SSILNSO_5MajorE0ELSQ_0ELNSO_7ScaleInE1ELSR_1EEEEEENS4_6LayoutINS5_IJSC_SC_SC_EEENS5_IJNSA_ILi0EEESW_SW_EEEEENS5_IJNS4_10UnderscoreESZ_SZ_EEEEENS4_13SM90_TMA_LOADENS4_14ComposedLayoutINS4_7SwizzleILi3ELi4ELi3EEENS4_18smem_ptr_flag_bitsILi16EEENSU_INS5_IJNSA_ILi8EEESG_EEENS5_IJSG_SC_EEEEEEEvNS4_8identityENS4_23SM90_TMA_LOAD_MULTICASTES1C_vS1D_EENS_8epilogue10collective6detail29Sm90TmaWarpSpecializedAdapterINS1H_15DefaultEpilogueISJ_SK_SK_NS1G_6thread17LinearCombinationISJ_Li1EffLNS1L_9ScaleType4KindE0ELNS_15FloatRoundStyleE2ESJ_EENS1_15EpilogueDefaultEEEEEvvEEEEvNT_6ParamsE)
        /*0020*/ 	.word	0x00000008
.L_19:


//--------------------- .nv.compat                --------------------------
	.section	.nv.compat,"",@"SHT_CUDA_COMPAT_INFO"
	.align	4
        /*0000*/ 	.byte	0x02, 0x09, 0x01, 0x00, 0x02, 0x02, 0x04, 0x00, 0x02, 0x05, 0x05, 0x00, 0x03, 0x07, 0x01, 0x01
        /*0010*/ 	.byte	0x02, 0x03, 0x01, 0x00, 0x02, 0x06, 0x01, 0x00, 0x04, 0x0b, 0x08, 0x00, 0x00, 0x00, 0x00, 0x00
        /*0020*/ 	.byte	0x00, 0x00, 0x00, 0x00


//--------------------- .nv.info._ZN7cutlass13device_kernelINS_4gemm6kernel13GemmUniversalIN4cute5tupleIJiiiiEEENS1_10collective13CollectiveMmaINS1_34MainloopSm90TmaGmmaWarpSpecializedILi3ENS5_IJNS4_1CILi2EEENSA_ILi1EEESC_EEENS1_32KernelTmaWarpSpecializedPingpongEEENS5_IJNSA_ILi64EEENSA_ILi128EEESH_EEENS_6half_tENS5_IJlSC_lEEESJ_SK_NS4_8TiledMMAINS4_8MMA_AtomIJNS4_4SM904GMMA26MMA_64x128x16_F32F16F16_SSILNSO_5MajorE0ELSQ_0ELNSO_7ScaleInE1ELSR_1EEEEEENS4_6LayoutINS5_IJSC_SC_SC_EEENS5_IJNSA_ILi0EEESW_SW_EEEEENS5_IJNS4_10UnderscoreESZ_SZ_EEEEENS4_13SM90_TMA_LOADENS4_14ComposedLayoutINS4_7SwizzleILi3ELi4ELi3EEENS4_18smem_ptr_flag_bitsILi16EEENSU_INS5_IJNSA_ILi8EEESG_EEENS5_IJSG_SC_EEEEEEEvNS4_8identityENS4_23SM90_TMA_LOAD_MULTICASTES1C_vS1D_EENS_8epilogue10collective6detail29Sm90TmaWarpSpecializedAdapterINS1H_15DefaultEpilogueISJ_SK_SK_NS1G_6thread17LinearCombinationISJ_Li1EffLNS1L_9ScaleType4KindE0ELNS_15FloatRoundStyleE2ESJ_EENS1_15EpilogueDefaultEEEEEvvEEEEvNT_6ParamsE --------------------------
	.section	.nv.info._ZN7cutlass13device_kernelINS_4gemm6kernel13GemmUniversalIN4cute5tupleIJiiiiEEENS1_10collective13CollectiveMmaINS1_34MainloopSm90TmaGmmaWarpSpecializedILi3ENS5_IJNS4_1CILi2EEENSA_ILi1EEESC_EEENS1_32KernelTmaWarpSpecializedPingpongEEENS5_IJNSA_ILi64EEENSA_ILi128EEESH_EEENS_6half_tENS5_IJlSC_lEEESJ_SK_NS4_8TiledMMAINS4_8MMA_AtomIJNS4_4SM904GMMA26MMA_64x128x16_F32F16F16_SSILNSO_5MajorE0ELSQ_0ELNSO_7ScaleInE1ELSR_1EEEEEENS4_6LayoutINS5_IJSC_SC_SC_EEENS5_IJNSA_ILi0EEESW_SW_EEEEENS5_IJNS4_10UnderscoreESZ_SZ_EEEEENS4_13SM90_TMA_LOADENS4_14ComposedLayoutINS4_7SwizzleILi3ELi4ELi3EEENS4_18smem_ptr_flag_bitsILi16EEENSU_INS5_IJNSA_ILi8EEESG_EEENS5_IJSG_SC_EEEEEEEvNS4_8identityENS4_23SM90_TMA_LOAD_MULTICASTES1C_vS1D_EENS_8epilogue10collective6detail29Sm90TmaWarpSpecializedAdapterINS1H_15DefaultEpilogueISJ_SK_SK_NS1G_6thread17LinearCombinationISJ_Li1EffLNS1L_9ScaleType4KindE0ELNS_15FloatRoundStyleE2ESJ_EENS1_15EpilogueDefaultEEEEEvvEEEEvNT_6ParamsE,"",@"SHT_CUDA_INFO"
	.sectionflags	@""
	.align	4


	//----- nvinfo : EIATTR_CUDA_API_VERSION
	.align		4
        /*0000*/ 	.byte	0x04, 0x37
        /*0002*/ 	.short	(.L_21 - .L_20)
.L_20:
        /*0004*/ 	.word	0x00000082


	//----- nvinfo : EIATTR_KPARAM_INFO
	.align		4
.L_21:
        /*0008*/ 	.byte	0x04, 0x17
        /*000a*/ 	.short	(.L_23 - .L_22)
.L_22:
        /*000c*/ 	.word	0x00000000
        /*0010*/ 	.short	0x0000
        /*0012*/ 	.short	0x0070
        /*0014*/ 	.byte	0x00, 0xf0, 0x01, 0x10


	//----- nvinfo : EIATTR_SPARSE_MMA_MASK
	.align		4
.L_23:
        /*0018*/ 	.byte	0x03, 0x50
        /*001a*/ 	.short	0x0000


	//----- nvinfo : EIATTR_MAXREG_COUNT
	.align		4
        /*001c*/ 	.byte	0x03, 0x1b
        /*001e*/ 	.short	0x00a8


	//----- nvinfo : EIATTR_NUM_BARRIERS
	.align		4
        /*0020*/ 	.byte	0x02, 0x4c
        /*0022*/ 	.byte	0x01
	.zero		1


	//----- nvinfo : EIATTR_EXTERNS
	.align		4
        /*0024*/ 	.byte	0x04, 0x0f
        /*0026*/ 	.short	(.L_25 - .L_24)


	//   ....[0]....
	.align		4
.L_24:
        /*0028*/ 	.word	index@(__assertfail)


	//----- nvinfo : EIATTR_ANNOTATIONS
	.align		4
.L_25:
        /*002c*/ 	.byte	0x04, 0x55
        /*002e*/ 	.short	(.L_27 - .L_26)


	//   ....[0]....
.L_26:
        /*0030*/ 	.word	0x00000001
        /*0034*/ 	.byte	0x90, 0x0d, 0x00, 0x00, 0x01, 0x00, 0x00, 0x00, 0x40, 0x14, 0x00, 0x00, 0x01, 0x00, 0x00, 0x00
        /*0044*/ 	.byte	0xd0, 0x66, 0x00, 0x00, 0x01, 0x00, 0x00, 0x00, 0xc0, 0x73, 0x00, 0x00


	//----- nvinfo : EIATTR_MERCURY_ISA_VERSION
	.align		4
.L_27:
        /*0050*/ 	.byte	0x03, 0x5f
        /*0052*/ 	.short	0x0101


	//----- nvinfo : EIATTR_INT_WARP_WIDE_INSTR_OFFSETS
	.align		4
        /*0054*/ 	.byte	0x04, 0x31
        /*0056*/ 	.short	(.L_29 - .L_28)


	//   ....[0]....
.L_28:
        /*0058*/ 	.word	0x000004d0


	//   ....[1]....
        /*005c*/ 	.word	0x000004f0


	//   ....[2]....
        /*0060*/ 	.word	0x00000510


	//   ....[3]....
        /*0064*/ 	.word	0x000005d0


	//   ....[4]....
        /*0068*/ 	.word	0x000005f0


	//   ....[5]....
        /*006c*/ 	.word	0x00000650


	//   ....[6]....
        /*0070*/ 	.word	0x00000760


	//   ....[7]....
        /*0074*/ 	.word	0x00000790


	//   ....[8]....
        /*0078*/ 	.word	0x00002480


	//----- nvinfo : EIATTR_COOP_GROUP_MASK_REGIDS
	.align		4
.L_29:
        /*007c*/ 	.byte	0x04, 0x29
        /*007e*/ 	.short	(.L_31 - .L_30)


	//   ....[0]....
.L_30:
        /*0080*/ 	.word	0xffffffff


	//   ....[1]....
        /*0084*/ 	.word	0xffffffff


	//   ....[2]....
        /*0088*/ 	.word	0xffffffff


	//   ....[3]....
        /*008c*/ 	.word	0xffffffff


	//   ....[4]....
        /*0090*/ 	.word	0xffffffff


	//   ....[5]....
        /*0094*/ 	.word	0xffffffff


	//   ....[6]....
        /*0098*/ 	.word	0xffffffff


	//----- nvinfo : EIATTR_COOP_GROUP_INSTR_OFFSETS
	.align		4
.L_31:
        /*009c*/ 	.byte	0x04, 0x28
        /*009e*/ 	.short	(.L_33 - .L_32)


	//   ....[0]....
.L_32:
        /*00a0*/ 	.word	0x00000070


	//   ....[1]....
        /*00a4*/ 	.word	0x00000080


	//   ....[2]....
        /*00a8*/ 	.word	0x00000140


	//   ....[3]....
        /*00ac*/ 	.word	0x000002b0


	//   ....[4]....
        /*00b0*/ 	.word	0x000002f0


	//   ....[5]....
        /*00b4*/ 	.word	0x00000370


	//   ....[6]....
        /*00b8*/ 	.word	0x00000940


	//----- nvinfo : EIATTR_REG_RECONFIG
	.align		4
.L_33:
        /*00bc*/ 	.byte	0x01, 0x54
	.zero		2


	//----- nvinfo : EIATTR_SYSCALL_OFFSETS
	.align		4
        /*00c0*/ 	.byte	0x04, 0x46
        /*00c2*/ 	.short	(.L_35 - .L_34)


	//   ....[0]....
.L_34:
        /*00c4*/ 	.word	0x000018b0


	//----- nvinfo : EIATTR_MBARRIER_INSTR_OFFSETS
	.align		4
.L_35:
        /*00c8*/ 	.byte	0x04, 0x39
        /*00ca*/ 	.short	(.L_37 - .L_36)


	//   ....[0]....
.L_36:
        /*00cc*/ 	.word	0x00000240
        /*00d0*/ 	.word	0x000000ff
        /*00d4*/ 	.word	0x00000000
        /*00d8*/ 	.short	0x0100
        /*00da*/ 	.byte	0x08
	.zero		1


	//   ....[1]....
        /*00dc*/ 	.word	0x00000250
        /*00e0*/ 	.word	0x000000ff
        /*00e4*/ 	.word	0x00000018
        /*00e8*/ 	.short	0x0100
        /*00ea*/ 	.byte	0x08
	.zero		1


	//   ....[2]....
        /*00ec*/ 	.word	0x00000260
        /*00f0*/ 	.word	0x000000ff
        /*00f4*/ 	.word	0x00000008
        /*00f8*/ 	.short	0x0100
        /*00fa*/ 	.byte	0x08
	.zero		1


	//   ....[3]....
        /*00fc*/ 	.word	0x00000270
        /*0100*/ 	.word	0x000000ff
        /*0104*/ 	.word	0x00000020
        /*0108*/ 	.short	0x0100
        /*010a*/ 	.byte	0x08
	.zero		1


	//   ....[4]....
        /*010c*/ 	.word	0x00000280
        /*0110*/ 	.word	0x000000ff
        /*0114*/ 	.word	0x00000010
        /*0118*/ 	.short	0x0100
        /*011a*/ 	.byte	0x08
	.zero		1


	//   ....[5]....
        /*011c*/ 	.word	0x00000290
        /*0120*/ 	.word	0x000000ff
        /*0124*/ 	.word	0x00000028
        /*0128*/ 	.short	0x0100
        /*012a*/ 	.byte	0x08
	.zero		1


	//   ....[6]....
        /*012c*/ 	.word	0x000007e0
        /*0130*/ 	.word	0x000000ff
        /*0134*/ 	.word	0x00000060
        /*0138*/ 	.short	0x0100
        /*013a*/ 	.byte	0x08
	.zero		1


	//   ....[7]....
        /*013c*/ 	.word	0x00000870
        /*0140*/ 	.word	0x000000ff
        /*0144*/ 	.word	0x00000068
        /*0148*/ 	.short	0x0100
        /*014a*/ 	.byte	0x08
	.zero		1


	//   ....[8]....
        /*014c*/ 	.word	0x000008c0
        /*0150*/ 	.word	0x000000ff
        /*0154*/ 	.word	0x00000040
        /*0158*/ 	.short	0x0100
        /*015a*/ 	.byte	0x09
	.zero		1


	//   ....[9]....
        /*015c*/ 	.word	0x000008d0
        /*0160*/ 	.word	0x000000ff
        /*0164*/ 	.word	0x00000048
        /*0168*/ 	.short	0x0100
        /*016a*/ 	.byte	0x09
	.zero		1


	//   ....[10]....
        /*016c*/ 	.word	0x000008e0
        /*0170*/ 	.word	0x000000ff
        /*0174*/ 	.word	0x00000050
        /*0178*/ 	.short	0x0100
        /*017a*/ 	.byte	0x09
	.zero		1


	//   ....[11]....
        /*017c*/ 	.word	0x000008f0
        /*0180*/ 	.word	0x000000ff
        /*0184*/ 	.word	0x00000058
        /*0188*/ 	.short	0x0100
        /*018a*/ 	.byte	0x09
	.zero		1


	//   ....[12]....
        /*018c*/ 	.word	0x00001770
        /*0190*/ 	.word	0x000000ff
        /*0194*/ 	.word	0xfffffff8
        /*0198*/ 	.short	0x010a
        /*019a*/ 	.byte	0x2b
	.zero		1


	//   ....[13]....
        /*019c*/ 	.word	0x00001930
        /*01a0*/ 	.word	0x00000003
        /*01a4*/ 	.word	0x00000000
        /*01a8*/ 	.short	0x010a
        /*01aa*/ 	.byte	0x3f
	.zero		1


	//   ....[14]....
        /*01ac*/ 	.word	0x00001990
        /*01b0*/ 	.word	0x00000003
        /*01b4*/ 	.word	0x00000000
        /*01b8*/ 	.short	0x010a
        /*01ba*/ 	.byte	0x3f
	.zero		1


	//   ....[15]....
        /*01bc*/ 	.word	0x00001eb0
        /*01c0*/ 	.word	0x000000ff
        /*01c4*/ 	.word	0x00000000
        /*01c8*/ 	.short	0x010a
        /*01ca*/ 	.byte	0x07
	.zero		1


	//   ....[16]....
        /*01cc*/ 	.word	0x00001ef0
        /*01d0*/ 	.word	0x000000ff
        /*01d4*/ 	.word	0x00000000
        /*01d8*/ 	.short	0x010a
        /*01da*/ 	.byte	0x07
	.zero		1


	//   ....[17]....
        /*01dc*/ 	.word	0x00002310
        /*01e0*/ 	.word	0x00000005
        /*01e4*/ 	.word	0x00000000
        /*01e8*/ 	.short	0x0101
        /*01ea*/ 	.byte	0x3f
	.zero		1


	//   ....[18]....
        /*01ec*/ 	.word	0x00002420
        /*01f0*/ 	.word	0x00000003
        /*01f4*/ 	.word	0x00000000
        /*01f8*/ 	.short	0x0101
        /*01fa*/ 	.byte	0x2e
	.zero		1


	//   ....[19]....
        /*01fc*/ 	.word	0x00002520
        /*0200*/ 	.word	0x00000003
        /*0204*/ 	.word	0x00000000
        /*0208*/ 	.short	0x0101
        /*020a*/ 	.byte	0x3f
	.zero		1


	//   ....[20]....
        /*020c*/ 	.word	0x000025a0
        /*0210*/ 	.word	0x000000ff
        /*0214*/ 	.word	0x00000008
        /*0218*/ 	.short	0x010a
        /*021a*/ 	.byte	0x2b
	.zero		1


	//   ....[21]....
        /*021c*/ 	.word	0x00006710
        /*0220*/ 	.word	0x00000000
        /*0224*/ 	.word	0x00000000
        /*0228*/ 	.short	0x0101
        /*022a*/ 	.byte	0x2e
	.zero		1


	//   ....[22]....
        /*022c*/ 	.word	0x00007040
        /*0230*/ 	.word	0x0000000f
        /*0234*/ 	.word	0x00000018
        /*0238*/ 	.short	0x010a
        /*023a*/ 	.byte	0x3f
	.zero		1


	//   ....[23]....
        /*023c*/ 	.word	0x000074f0
        /*0240*/ 	.word	0x00000006
        /*0244*/ 	.word	0x00000068
        /*0248*/ 	.short	0x0101
        /*024a*/ 	.byte	0x3f
	.zero		1


	//   ....[24]....
        /*024c*/ 	.word	0x00007c20
        /*0250*/ 	.word	0x00000007
        /*0254*/ 	.word	0x00000000
        /*0258*/ 	.short	0x010a
        /*025a*/ 	.byte	0x3f
	.zero		1


	//   ....[25]....
        /*025c*/ 	.word	0x00007ca0
        /*0260*/ 	.word	0x00000004
        /*0264*/ 	.word	0x00000000
        /*0268*/ 	.short	0x010a
        /*026a*/ 	.byte	0x3f
	.zero		1


	//   ....[26]....
        /*026c*/ 	.word	0x00007d30
        /*0270*/ 	.word	0x00000005
        /*0274*/ 	.word	0x00000000
        /*0278*/ 	.short	0x010a
        /*027a*/ 	.byte	0x3f
	.zero		1


	//   ....[27]....
        /*027c*/ 	.word	0x00007da0
        /*0280*/ 	.word	0x00000003
        /*0284*/ 	.word	0xfffffff8
        /*0288*/ 	.short	0x010a
        /*028a*/ 	.byte	0x3f
	.zero		1


	//   ....[28]....
        /*028c*/ 	.word	0x00007df0
        /*0290*/ 	.word	0x00000003
        /*0294*/ 	.word	0x00000000
        /*0298*/ 	.short	0x010a
        /*029a*/ 	.byte	0x3f
	.zero		1


	//   ....[29]....
        /*029c*/ 	.word	0x00007e50
        /*02a0*/ 	.word	0x00000005
        /*02a4*/ 	.word	0x00000000
        /*02a8*/ 	.short	0x010a
        /*02aa*/ 	.byte	0x3f
	.zero		1


	//   ....[30]....
        /*02ac*/ 	.word	0x00007eb0
        /*02b0*/ 	.word	0x00000003
        /*02b4*/ 	.word	0x00000008
        /*02b8*/ 	.short	0x010a
        /*02ba*/ 	.byte	0x3f
	.zero		1


	//   ....[31]....
        /*02bc*/ 	.word	0x00007f80
        /*02c0*/ 	.word	0x0000000f
        /*02c4*/ 	.word	0x00000018
        /*02c8*/ 	.short	0x010a
        /*02ca*/ 	.byte	0x3f
	.zero		1


	//   ....[32]....
        /*02cc*/ 	.word	0x00008050
        /*02d0*/ 	.word	0x00000007
        /*02d4*/ 	.word	0x00000000
        /*02d8*/ 	.short	0x010a
        /*02da*/ 	.byte	0x3f
	.zero		1


	//   ....[33]....
        /*02dc*/ 	.word	0x000080a0
        /*02e0*/ 	.word	0x00000004
        /*02e4*/ 	.word	0x00000000
        /*02e8*/ 	.short	0x010a
        /*02ea*/ 	.byte	0x3f
	.zero		1


	//----- nvinfo : EIATTR_NUM_MBARRIERS
	.align		4
.L_37:
        /*02ec*/ 	.byte	0x03, 0x38
        /*02ee*/ 	.short	0x000c


	//----- nvinfo : EIATTR_EXIT_INSTR_OFFSETS
	.align		4
        /*02f0*/ 	.byte	0x04, 0x1c
        /*02f2*/ 	.short	(.L_39 - .L_38)


	//   ....[0]....
.L_38:
        /*02f4*/ 	.word	0x000013d0


	//   ....[1]....
        /*02f8*/ 	.word	0x00001430


	//   ....[2]....
        /*02fc*/ 	.word	0x00006d30


	//   ....[3]....
        /*0300*/ 	.word	0x00006d60


	//   ....[4]....
        /*0304*/ 	.word	0x00007d80


	//----- nvinfo : EIATTR_MAX_THREADS
	.align		4
.L_39:
        /*0308*/ 	.byte	0x04, 0x05
        /*030a*/ 	.short	(.L_41 - .L_40)
.L_40:
        /*030c*/ 	.word	0x00000180
        /*0310*/ 	.word	0x00000001
        /*0314*/ 	.word	0x00000001


	//----- nvinfo : EIATTR_CRS_STACK_SIZE
	.align		4
.L_41:
        /*0318*/ 	.byte	0x04, 0x1e
        /*031a*/ 	.short	(.L_43 - .L_42)
.L_42:
        /*031c*/ 	.word	0x00000000


	//----- nvinfo : EIATTR_CBANK_PARAM_SIZE
	.align		4
.L_43:
        /*0320*/ 	.byte	0x03, 0x19
        /*0322*/ 	.short	0x0470


	//----- nvinfo : EIATTR_PARAM_CBANK
	.align		4
        /*0324*/ 	.byte	0x04, 0x0a
        /*0326*/ 	.short	(.L_45 - .L_44)
	.align		4
.L_44:
        /*0328*/ 	.word	index@(.nv.constant0._ZN7cutlass13device_kernelINS_4gemm6kernel13GemmUniversalIN4cute5tupleIJiiiiEEENS1_10collective13CollectiveMmaINS1_34MainloopSm90TmaGmmaWarpSpecializedILi3ENS5_IJNS4_1CILi2EEENSA_ILi1EEESC_EEENS1_32KernelTmaWarpSpecializedPingpongEEENS5_IJNSA_ILi64EEENSA_ILi128EEESH_EEENS_6half_tENS5_IJlSC_lEEESJ_SK_NS4_8TiledMMAINS4_8MMA_AtomIJNS4_4SM904GMMA26MMA_64x128x16_F32F16F16_SSILNSO_5MajorE0ELSQ_0ELNSO_7ScaleInE1ELSR_1EEEEEENS4_6LayoutINS5_IJSC_SC_SC_EEENS5_IJNSA_ILi0EEESW_SW_EEEEENS5_IJNS4_10UnderscoreESZ_SZ_EEEEENS4_13SM90_TMA_LOADENS4_14ComposedLayoutINS4_7SwizzleILi3ELi4ELi3EEENS4_18smem_ptr_flag_bitsILi16EEENSU_INS5_IJNSA_ILi8EEESG_EEENS5_IJSG_SC_EEEEEEEvNS4_8identityENS4_23SM90_TMA_LOAD_MULTICASTES1C_vS1D_EENS_8epilogue10collective6detail29Sm90TmaWarpSpecializedAdapterINS1H_15DefaultEpilogueISJ_SK_SK_NS1G_6thread17LinearCombinationISJ_Li1EffLNS1L_9ScaleType4KindE0ELNS_15FloatRoundStyleE2ESJ_EENS1_15EpilogueDefaultEEEEEvvEEEEvNT_6ParamsE)
        /*032c*/ 	.short	0x0210
        /*032e*/ 	.short	0x0470


	//----- nvinfo : EIATTR_SW_WAR
	.align		4
.L_45:
        /*0330*/ 	.byte	0x04, 0x36
        /*0332*/ 	.short	(.L_47 - .L_46)
.L_46:
        /*0334*/ 	.word	0x00000008
.L_47:


//--------------------- .nv.callgraph             --------------------------
	.section	.nv.callgraph,"",@"SHT_CUDA_CALLGRAPH"
	.align	4
	.sectionentsize	8
	.align		4
        /*0000*/ 	.word	0x00000000
	.align		4
        /*0004*/ 	.word	0xffffffff
	.align		4
        /*0008*/ 	.word	index@(_ZN7cutlass13device_kernelINS_4gemm6kernel13GemmUniversalIN4cute5tupleIJiiiiEEENS1_10collective13CollectiveMmaINS1_34MainloopSm90TmaGmmaWarpSpecializedILi3ENS5_IJNS4_1CILi2EEENSA_ILi1EEESC_EEENS1_32KernelTmaWarpSpecializedPingpongEEENS5_IJNSA_ILi64EEENSA_ILi128EEESH_EEENS_6half_tENS5_IJlSC_lEEESJ_SK_NS4_8TiledMMAINS4_8MMA_AtomIJNS4_4SM904GMMA26MMA_64x128x16_F32F16F16_SSILNSO_5MajorE0ELSQ_0ELNSO_7ScaleInE1ELSR_1EEEEEENS4_6LayoutINS5_IJSC_SC_SC_EEENS5_IJNSA_ILi0EEESW_SW_EEEEENS5_IJNS4_10UnderscoreESZ_SZ_EEEEENS4_13SM90_TMA_LOADENS4_14ComposedLayoutINS4_7SwizzleILi3ELi4ELi3EEENS4_18smem_ptr_flag_bitsILi16EEENSU_INS5_IJNSA_ILi8EEESG_EEENS5_IJSG_SC_EEEEEEEvNS4_8identityENS4_23SM90_TMA_LOAD_MULTICASTES1C_vS1D_EENS_8epilogue10collective6detail29Sm90TmaWarpSpecializedAdapterINS1H_15DefaultEpilogueISJ_SK_SK_NS1G_6thread17LinearCombinationISJ_Li1EffLNS1L_9ScaleType4KindE0ELNS_15FloatRoundStyleE2ESJ_EENS1_15EpilogueDefaultEEEEEvvEEEEvNT_6ParamsE)
	.align		4
        /*000c*/ 	.word	index@(__assertfail)
	.align		4
        /*0010*/ 	.word	0x00000000
	.align		4
        /*0014*/ 	.word	0xfffffffe
	.align		4
        /*0018*/ 	.word	0x00000000
	.align		4
        /*001c*/ 	.word	0xfffffffd
	.align		4
        /*0020*/ 	.word	0x00000000
	.align		4
        /*0024*/ 	.word	0xfffffffc


//--------------------- .nv.constant4             --------------------------
	.section	.nv.constant4,"a",@progbits
	.align	8
	.align		8
.nv.constant4:
        /*0000*/ 	.dword	__assertfail
	.align		8
        /*0008*/ 	.dword	__unnamed_1
	.align		8
        /*0010*/ 	.dword	_ZN39_INTERNAL_de943667_4_k_cu_5668ccda_36724cuda3std3__45__cpo5beginE
	.align		8
        /*0018*/ 	.dword	_ZN39_INTERNAL_de943667_4_k_cu_5668ccda_36724cuda3std3__45__cpo3endE
	.align		8
        /*0020*/ 	.dword	_ZN39_INTERNAL_de943667_4_k_cu_5668ccda_36724cuda3std3__45__cpo6cbeginE
	.align		8
        /*0028*/ 	.dword	_ZN39_INTERNAL_de943667_4_k_cu_5668ccda_36724cuda3std3__45__cpo4cendE
	.align		8
        /*0030*/ 	.dword	_ZN39_INTERNAL_de943667_4_k_cu_5668ccda_36724cuda3std3__441_GLOBAL__N__de943667_4_k_cu_5668ccda_36726ignoreE
	.align		8
        /*0038*/ 	.dword	_ZN39_INTERNAL_de943667_4_k_cu_5668ccda_36724cuda3std3__419piecewise_constructE
	.align		8
        /*0040*/ 	.dword	_ZN39_INTERNAL_de943667_4_k_cu_5668ccda_36724cuda3std3__48in_placeE
	.align		8
        /*0048*/ 	.dword	_ZN39_INTERNAL_de943667_4_k_cu_5668ccda_36724cuda3std6ranges3__45__cpo4swapE
	.align		8
        /*0050*/ 	.dword	_ZN39_INTERNAL_de943667_4_k_cu_5668ccda_36724cuda3std6ranges3__45__cpo9iter_moveE
	.align		8
        /*0058*/ 	.dword	_ZN39_INTERNAL_de943667_4_k_cu_5668ccda_36724cute7productE
	.align		8
        /*0060*/ 	.dword	_ZN39_INTERNAL_de943667_4_k_cu_5668ccda_36724cute1_E
	.align		8
        /*0068*/ 	.dword	$str$22
	.align		8
        /*0070*/ 	.dword	$str$23


//--------------------- .text._ZN7cutlass13device_kernelINS_4gemm6kernel13GemmUniversalIN4cute5tupleIJiiiiEEENS1_10collective13CollectiveMmaINS1_34MainloopSm90TmaGmmaWarpSpecializedILi3ENS5_IJNS4_1CILi2EEENSA_ILi1EEESC_EEENS1_32KernelTmaWarpSpecializedPingpongEEENS5_IJNSA_ILi64EEENSA_ILi128EEESH_EEENS_6half_tENS5_IJlSC_lEEESJ_SK_NS4_8TiledMMAINS4_8MMA_AtomIJNS4_4SM904GMMA26MMA_64x128x16_F32F16F16_SSILNSO_5MajorE0ELSQ_0ELNSO_7ScaleInE1ELSR_1EEEEEENS4_6LayoutINS5_IJSC_SC_SC_EEENS5_IJNSA_ILi0EEESW_SW_EEEEENS5_IJNS4_10UnderscoreESZ_SZ_EEEEENS4_13SM90_TMA_LOADENS4_14ComposedLayoutINS4_7SwizzleILi3ELi4ELi3EEENS4_18smem_ptr_flag_bitsILi16EEENSU_INS5_IJNSA_ILi8EEESG_EEENS5_IJSG_SC_EEEEEEEvNS4_8identityENS4_23SM90_TMA_LOAD_MULTICASTES1C_vS1D_EENS_8epilogue10collective6detail29Sm90TmaWarpSpecializedAdapterINS1H_15DefaultEpilogueISJ_SK_SK_NS1G_6thread17LinearCombinationISJ_Li1EffLNS1L_9ScaleType4KindE0ELNS_15FloatRoundStyleE2ESJ_EENS1_15EpilogueDefaultEEEEEvvEEEEvNT_6ParamsE --------------------------
	.section	.text._ZN7cutlass13device_kernelINS_4gemm6kernel13GemmUniversalIN4cute5tupleIJiiiiEEENS1_10collective13CollectiveMmaINS1_34MainloopSm90TmaGmmaWarpSpecializedILi3ENS5_IJNS4_1CILi2EEENSA_ILi1EEESC_EEENS1_32KernelTmaWarpSpecializedPingpongEEENS5_IJNSA_ILi64EEENSA_ILi128EEESH_EEENS_6half_tENS5_IJlSC_lEEESJ_SK_NS4_8TiledMMAINS4_8MMA_AtomIJNS4_4SM904GMMA26MMA_64x128x16_F32F16F16_SSILNSO_5MajorE0ELSQ_0ELNSO_7ScaleInE1ELSR_1EEEEEENS4_6LayoutINS5_IJSC_SC_SC_EEENS5_IJNSA_ILi0EEESW_SW_EEEEENS5_IJNS4_10UnderscoreESZ_SZ_EEEEENS4_13SM90_TMA_LOADENS4_14ComposedLayoutINS4_7SwizzleILi3ELi4ELi3EEENS4_18smem_ptr_flag_bitsILi16EEENSU_INS5_IJNSA_ILi8EEESG_EEENS5_IJSG_SC_EEEEEEEvNS4_8identityENS4_23SM90_TMA_LOAD_MULTICASTES1C_vS1D_EENS_8epilogue10collective6detail29Sm90TmaWarpSpecializedAdapterINS1H_15DefaultEpilogueISJ_SK_SK_NS1G_6thread17LinearCombinationISJ_Li1EffLNS1L_9ScaleType4KindE0ELNS_15FloatRoundStyleE2ESJ_EENS1_15EpilogueDefaultEEEEEvvEEEEvNT_6ParamsE,"ax",@progbits
	.align	128
.text._ZN7cutlass13device_kernelINS_4gemm6kernel13GemmUniversalIN4cute5tupleIJiiiiEEENS1_10collective13CollectiveMmaINS1_34MainloopSm90TmaGmmaWarpSpecializedILi3ENS5_IJNS4_1CILi2EEENSA_ILi1EEESC_EEENS1_32KernelTmaWarpSpecializedPingpongEEENS5_IJNSA_ILi64EEENSA_ILi128EEESH_EEENS_6half_tENS5_IJlSC_lEEESJ_SK_NS4_8TiledMMAINS4_8MMA_AtomIJNS4_4SM904GMMA26MMA_64x128x16_F32F16F16_SSILNSO_5MajorE0ELSQ_0ELNSO_7ScaleInE1ELSR_1EEEEEENS4_6LayoutINS5_IJSC_SC_SC_EEENS5_IJNSA_ILi0EEESW_SW_EEEEENS5_IJNS4_10UnderscoreESZ_SZ_EEEEENS4_13SM90_TMA_LOADENS4_14ComposedLayoutINS4_7SwizzleILi3ELi4ELi3EEENS4_18smem_ptr_flag_bitsILi16EEENSU_INS5_IJNSA_ILi8EEESG_EEENS5_IJSG_SC_EEEEEEEvNS4_8identityENS4_23SM90_TMA_LOAD_MULTICASTES1C_vS1D_EENS_8epilogue10collective6detail29Sm90TmaWarpSpecializedAdapterINS1H_15DefaultEpilogueISJ_SK_SK_NS1G_6thread17LinearCombinationISJ_Li1EffLNS1L_9ScaleType4KindE0ELNS_15FloatRoundStyleE2ESJ_EENS1_15EpilogueDefaultEEEEEvvEEEEvNT_6ParamsE:
        .type           _ZN7cutlass13device_kernelINS_4gemm6kernel13GemmUniversalIN4cute5tupleIJiiiiEEENS1_10collective13CollectiveMmaINS1_34MainloopSm90TmaGmmaWarpSpecializedILi3ENS5_IJNS4_1CILi2EEENSA_ILi1EEESC_EEENS1_32KernelTmaWarpSpecializedPingpongEEENS5_IJNSA_ILi64EEENSA_ILi128EEESH_EEENS_6half_tENS5_IJlSC_lEEESJ_SK_NS4_8TiledMMAINS4_8MMA_AtomIJNS4_4SM904GMMA26MMA_64x128x16_F32F16F16_SSILNSO_5MajorE0ELSQ_0ELNSO_7ScaleInE1ELSR_1EEEEEENS4_6LayoutINS5_IJSC_SC_SC_EEENS5_IJNSA_ILi0EEESW_SW_EEEEENS5_IJNS4_10UnderscoreESZ_SZ_EEEEENS4_13SM90_TMA_LOADENS4_14ComposedLayoutINS4_7SwizzleILi3ELi4ELi3EEENS4_18smem_ptr_flag_bitsILi16EEENSU_INS5_IJNSA_ILi8EEESG_EEENS5_IJSG_SC_EEEEEEEvNS4_8identityENS4_23SM90_TMA_LOAD_MULTICASTES1C_vS1D_EENS_8epilogue10collective6detail29Sm90TmaWarpSpecializedAdapterINS1H_15DefaultEpilogueISJ_SK_SK_NS1G_6thread17LinearCombinationISJ_Li1EffLNS1L_9ScaleType4KindE0ELNS_15FloatRoundStyleE2ESJ_EENS1_15EpilogueDefaultEEEEEvvEEEEvNT_6ParamsE,@function
        .size           _ZN7cutlass13device_kernelINS_4gemm6kernel13GemmUniversalIN4cute5tupleIJiiiiEEENS1_10collective13CollectiveMmaINS1_34MainloopSm90TmaGmmaWarpSpecializedILi3ENS5_IJNS4_1CILi2EEENSA_ILi1EEESC_EEENS1_32KernelTmaWarpSpecializedPingpongEEENS5_IJNSA_ILi64EEENSA_ILi128EEESH_EEENS_6half_tENS5_IJlSC_lEEESJ_SK_NS4_8TiledMMAINS4_8MMA_AtomIJNS4_4SM904GMMA26MMA_64x128x16_F32F16F16_SSILNSO_5MajorE0ELSQ_0ELNSO_7ScaleInE1ELSR_1EEEEEENS4_6LayoutINS5_IJSC_SC_SC_EEENS5_IJNSA_ILi0EEESW_SW_EEEEENS5_IJNS4_10UnderscoreESZ_SZ_EEEEENS4_13SM90_TMA_LOADENS4_14ComposedLayoutINS4_7SwizzleILi3ELi4ELi3EEENS4_18smem_ptr_flag_bitsILi16EEENSU_INS5_IJNSA_ILi8EEESG_EEENS5_IJSG_SC_EEEEEEEvNS4_8identityENS4_23SM90_TMA_LOAD_MULTICASTES1C_vS1D_EENS_8epilogue10collective6detail29Sm90TmaWarpSpecializedAdapterINS1H_15DefaultEpilogueISJ_SK_SK_NS1G_6thread17LinearCombinationISJ_Li1EffLNS1L_9ScaleType4KindE0ELNS_15FloatRoundStyleE2ESJ_EENS1_15EpilogueDefaultEEEEEvvEEEEvNT_6ParamsE,(.L_x_199 - _ZN7cutlass13device_kernelINS_4gemm6kernel13GemmUniversalIN4cute5tupleIJiiiiEEENS1_10collective13CollectiveMmaINS1_34MainloopSm90TmaGmmaWarpSpecializedILi3ENS5_IJNS4_1CILi2EEENSA_ILi1EEESC_EEENS1_32KernelTmaWarpSpecializedPingpongEEENS5_IJNSA_ILi64EEENSA_ILi128EEESH_EEENS_6half_tENS5_IJlSC_lEEESJ_SK_NS4_8TiledMMAINS4_8MMA_AtomIJNS4_4SM904GMMA26MMA_64x128x16_F32F16F16_SSILNSO_5MajorE0ELSQ_0ELNSO_7ScaleInE1ELSR_1EEEEEENS4_6LayoutINS5_IJSC_SC_SC_EEENS5_IJNSA_ILi0EEESW_SW_EEEEENS5_IJNS4_10UnderscoreESZ_SZ_EEEEENS4_13SM90_TMA_LOADENS4_14ComposedLayoutINS4_7SwizzleILi3ELi4ELi3EEENS4_18smem_ptr_flag_bitsILi16EEENSU_INS5_IJNSA_ILi8EEESG_EEENS5_IJSG_SC_EEEEEEEvNS4_8identityENS4_23SM90_TMA_LOAD_MULTICASTES1C_vS1D_EENS_8epilogue10collective6detail29Sm90TmaWarpSpecializedAdapterINS1H_15DefaultEpilogueISJ_SK_SK_NS1G_6thread17LinearCombinationISJ_Li1EffLNS1L_9ScaleType4KindE0ELNS_15FloatRoundStyleE2ESJ_EENS1_15EpilogueDefaultEEEEEvvEEEEvNT_6ParamsE)
        .other          _ZN7cutlass13device_kernelINS_4gemm6kernel13GemmUniversalIN4cute5tupleIJiiiiEEENS1_10collective13CollectiveMmaINS1_34MainloopSm90TmaGmmaWarpSpecializedILi3ENS5_IJNS4_1CILi2EEENSA_ILi1EEESC_EEENS1_32KernelTmaWarpSpecializedPingpongEEENS5_IJNSA_ILi64EEENSA_ILi128EEESH_EEENS_6half_tENS5_IJlSC_lEEESJ_SK_NS4_8TiledMMAINS4_8MMA_AtomIJNS4_4SM904GMMA26MMA_64x128x16_F32F16F16_SSILNSO_5MajorE0ELSQ_0ELNSO_7ScaleInE1ELSR_1EEEEEENS4_6LayoutINS5_IJSC_SC_SC_EEENS5_IJNSA_ILi0EEESW_SW_EEEEENS5_IJNS4_10UnderscoreESZ_SZ_EEEEENS4_13SM90_TMA_LOADENS4_14ComposedLayoutINS4_7SwizzleILi3ELi4ELi3EEENS4_18smem_ptr_flag_bitsILi16EEENSU_INS5_IJNSA_ILi8EEESG_EEENS5_IJSG_SC_EEEEEEEvNS4_8identityENS4_23SM90_TMA_LOAD_MULTICASTES1C_vS1D_EENS_8epilogue10collective6detail29Sm90TmaWarpSpecializedAdapterINS1H_15DefaultEpilogueISJ_SK_SK_NS1G_6thread17LinearCombinationISJ_Li1EffLNS1L_9ScaleType4KindE0ELNS_15FloatRoundStyleE2ESJ_EENS1_15EpilogueDefaultEEEEEvvEEEEvNT_6ParamsE,@"STO_CUDA_ENTRY STV_DEFAULT"
_ZN7cutlass13device_kernelINS_4gemm6kernel13GemmUniversalIN4cute5tupleIJiiiiEEENS1_10collective13CollectiveMmaINS1_34MainloopSm90TmaGmmaWarpSpecializedILi3ENS5_IJNS4_1CILi2EEENSA_ILi1EEESC_EEENS1_32KernelTmaWarpSpecializedPingpongEEENS5_IJNSA_ILi64EEENSA_ILi128EEESH_EEENS_6half_tENS5_IJlSC_lEEESJ_SK_NS4_8TiledMMAINS4_8MMA_AtomIJNS4_4SM904GMMA26MMA_64x128x16_F32F16F16_SSILNSO_5MajorE0ELSQ_0ELNSO_7ScaleInE1ELSR_1EEEEEENS4_6LayoutINS5_IJSC_SC_SC_EEENS5_IJNSA_ILi0EEESW_SW_EEEEENS5_IJNS4_10UnderscoreESZ_SZ_EEEEENS4_13SM90_TMA_LOADENS4_14ComposedLayoutINS4_7SwizzleILi3ELi4ELi3EEENS4_18smem_ptr_flag_bitsILi16EEENSU_INS5_IJNSA_ILi8EEESG_EEENS5_IJSG_SC_EEEEEEEvNS4_8identityENS4_23SM90_TMA_LOAD_MULTICASTES1C_vS1D_EENS_8epilogue10collective6detail29Sm90TmaWarpSpecializedAdapterINS1H_15DefaultEpilogueISJ_SK_SK_NS1G_6thread17LinearCombinationISJ_Li1EffLNS1L_9ScaleType4KindE0ELNS_15FloatRoundStyleE2ESJ_EENS1_15EpilogueDefaultEEEEEvvEEEEvNT_6ParamsE:
[----:B------:R-:W0:Y:S02]  /*0000*/  LDC R1, c[0x0][0x28] ;  /* 0x00000a00ff017b82 */ /* 0x000e240000000800 */
[----:B0-----:R-:W-:Y:S01]  /*0010*/  VIADD R1, R1, 0xfffffff8 ;  /* 0xfffffff801017836 */ /* 0x001fe20000000000 */
[----:B------:R-:W0:Y:S01]  /*0020*/  S2R R4, SR_TID.X ;  /* 0x0000000000047919 */ /* 0x000e220000002100 */
[----:B------:R-:W-:Y:S01]  /*0030*/  ELECT P0, URZ, PT ;  /* 0x00000000003f782f */ /* 0x000fe20003800000 */
[----:B------:R-:W-:Y:S01]  /*0040*/  BSSY B0, `(.L_x_0) ;  /* 0x000000f000007945 */ /* 0x000fe20003800000 */
[--C-:B0-----:R-:W-:Y:S02]  /*0050*/  SHF.R.U32.HI R0, RZ, 0x5, R4.reuse ;  /* 0x00000005ff007819 */ /* 0x101fe40000011604 */
[----:B------:R-:W-:-:S03]  /*0060*/  SHF.R.U32.HI R7, RZ, 0x7, R4 ;  /* 0x00000007ff077819 */ /* 0x000fc60000011604 */
[----:B------:R-:W0:Y:S04]  /*0070*/  SHFL.IDX PT, R2, R0, RZ, 0x1f ;  /* 0x00001fff00027589 */ /* 0x000e2800000e0000 */
[----:B------:R1:W2:Y:S01]  /*0080*/  SHFL.IDX PT, R10, R7, RZ, 0x1f ;  /* 0x00001fff070a7589 */ /* 0x0002a200000e0000 */
[----:B0-----:R-:W-:-:S13]  /*0090*/  ISETP.NE.OR P0, PT, R2, RZ, !P0 ;  /* 0x000000ff0200720c */ /* 0x001fda0004705670 */
[----:B-12---:R-:W-:Y:S05]  /*00a0*/  @P0 BRA `(.L_x_1) ;  /* 0x0000000000200947 */ /* 0x006fea0003800000 */
[----:B------:R-:W-:Y:S02]  /*00b0*/  ULDC.64 UR4, c[0x0][0x198] ;  /* 0x0000660000047ab9 */ /* 0x000fe40000000a00 */
[----:B------:R-:W-:Y:S02]  /*00c0*/  UIADD3 UR6, UP0, UR4, 0xf0, URZ ;  /* 0x000000f004067890 */ /* 0x000fe4000ff1e03f */
[----:B------:R-:W-:Y:S02]  /*00d0*/  UIADD3 UR4, UP1, UR4, 0x1f0, URZ ;  /* 0x000001f004047890 */ /* 0x000fe4000ff3e03f */
[----:B------:R-:W-:Y:S02]  /*00e0*/  UIADD3.X UR7, URZ, UR5, URZ, UP0, !UPT ;  /* 0x000000053f077290 */ /* 0x000fe400087fe43f */
[----:B------:R-:W-:-:S07]  /*00f0*/  UIADD3.X UR5, URZ, UR5, URZ, UP1, !UPT ;  /* 0x000000053f057290 */ /* 0x000fce0008ffe43f */
[----:B------:R0:W-:Y:S02]  /*0100*/  UTMACCTL.PF [UR6] ;  /* 0x00000000060079b9 */ /* 0x0001e40008040000 */
[----:B------:R0:W-:Y:S02]  /*0110*/  UTMACCTL.PF [UR4] ;  /* 0x00000000040079b9 */ /* 0x0001e40008040000 */
[----:B0-----:R-:W-:Y:S01]  /*0120*/  NOP ;  /* 0x0000000000007918 */ /* 0x001fe20000000000 */
.L_x_1:
[----:B------:R-:W-:Y:S05]  /*0130*/  BSYNC B0 ;  /* 0x0000000000007941 */ /* 0x000fea0003800000 */
.L_x_0:
[----:B------:R-:W0:Y:S02]  /*0140*/  SHFL.IDX PT, R9, R0, RZ, 0x1f ;  /* 0x00001fff00097589 */ /* 0x000e2400000e0000 */
[----:B0-----:R-:W-:-:S13]  /*0150*/  ISETP.NE.AND P0, PT, R9, RZ, PT ;  /* 0x000000ff0900720c */ /* 0x001fda0003f05270 */
[----:B------:R-:W-:Y:S05]  /*0160*/  @P0 BRA `(.L_x_2) ;  /* 0x0000000000500947 */ /* 0x000fea0003800000 */
[----:B------:R-:W0:Y:S01]  /*0170*/  S2UR UR8, SR_CgaCtaId ;  /* 0x00000000000879c3 */ /* 0x000e220000008800 */
[----:B------:R-:W-:Y:S01]  /*0180*/  UMOV UR4, 0x400 ;  /* 0x0000040000047882 */ /* 0x000fe20000000000 */
[----:B------:R-:W-:Y:S01]  /*0190*/  UMOV UR5, 0x1 ;  /* 0x0000000100057882 */ /* 0x000fe20000000000 */
[----:B------:R-:W-:Y:S01]  /*01a0*/  UMOV UR6, 0x2 ;  /* 0x0000000200067882 */ /* 0x000fe20000000000 */
[----:B------:R-:W-:Y:S01]  /*01b0*/  ELECT P0, URZ, PT ;  /* 0x00000000003f782f */ /* 0x000fe20003800000 */
[----:B------:R-:W-:-:S04]  /*01c0*/  UIADD3 UR6, -UR6, 0x100000, URZ ;  /* 0x0010000006067890 */ /* 0x000fc8000fffe13f */
[----:B------:R-:W-:Y:S02]  /*01d0*/  USHF.L.U32 UR7, UR6, 0xb, URZ ;  /* 0x0000000b06077899 */ /* 0x000fe4000800063f */
[----:B------:R-:W-:Y:S02]  /*01e0*/  USHF.L.U32 UR6, UR6, 0x1, URZ ;  /* 0x0000000106067899 */ /* 0x000fe4000800063f */
[----:B0-----:R-:W-:Y:S02]  /*01f0*/  ULEA UR8, UR8, UR4, 0x18 ;  /* 0x0000000408087291 */ /* 0x001fe4000f8ec03f */
[----:B------:R-:W-:-:S04]  /*0200*/  UIADD3 UR4, -UR5, 0x100000, URZ ;  /* 0x0010000005047890 */ /* 0x000fc8000fffe13f */
[----:B------:R-:W-:Y:S02]  /*0210*/  USHF.L.U32 UR5, UR4, 0xb, URZ ;  /* 0x0000000b04057899 */ /* 0x000fe4000800063f */
[----:B------:R-:W-:Y:S01]  /*0220*/  USHF.L.U32 UR4, UR4, 0x1, URZ ;  /* 0x0000000104047899 */ /* 0x000fe2000800063f */
[----:B------:R-:W0:Y:S11]  /*0230*/  FENCE.VIEW.ASYNC.S ;  /* 0x00000000000073c6 */ /* 0x000e360000000000 */
[----:B0-----:R0:W1:Y:S01]  /*0240*/  SYNCS.EXCH.64 URZ, [UR8], UR4 ;  /* 0x00000004083f75b2 */ /* 0x0010620008000100 */
[----:B------:R0:W2:Y:S01]  /*0250*/  SYNCS.EXCH.64 URZ, [UR8+0x18], UR6 ;  /* 0x00001806083f75b2 */ /* 0x0000a20008000100 */
[----:B------:R0:W3:Y:S01]  /*0260*/  SYNCS.EXCH.64 URZ, [UR8+0x8], UR4 ;  /* 0x00000804083f75b2 */ /* 0x0000e20008000100 */
[----:B------:R0:W4:Y:S01]  /*0270*/  SYNCS.EXCH.64 URZ, [UR8+0x20], UR6 ;  /* 0x00002006083f75b2 */ /* 0x0001220008000100 */
[----:B------:R0:W0:Y:S01]  /*0280*/  SYNCS.EXCH.64 URZ, [UR8+0x10], UR4 ;  /* 0x00001004083f75b2 */ /* 0x0000220008000100 */
[----:B------:R0:W0:Y:S01]  /*0290*/  SYNCS.EXCH.64 URZ, [UR8+0x28], UR6 ;  /* 0x00002806083f75b2 */ /* 0x0000220008000100 */
[----:B------:R-:W-:Y:S01]  /*02a0*/  NOP ;  /* 0x0000000000007918 */ /* 0x000fe20000000000 */
.L_x_2:
[----:B------:R-:W5:Y:S01]  /*02b0*/  SHFL.IDX PT, R12, R0, RZ, 0x1f ;  /* 0x00001fff000c7589 */ /* 0x000f6200000e0000 */
[----:B------:R-:W1:Y:S01]  /*02c0*/  S2UR UR12, SR_CTAID.X ;  /* 0x00000000000c79c3 */ /* 0x000e620000002500 */
[----:B------:R-:W-:Y:S02]  /*02d0*/  SHF.R.S32.HI R3, RZ, 0x1f, R4 ;  /* 0x0000001fff037819 */ /* 0x000fe40000011404 */
[----:B------:R-:W-:Y:S01]  /*02e0*/  ELECT P0, URZ, PT ;  /* 0x00000000003f782f */ /* 0x000fe20003800000 */
[----:B------:R-:W2:Y:S01]  /*02f0*/  SHFL.IDX PT, R11, R0, RZ, 0x1f ;  /* 0x00001fff000b7589 */ /* 0x000ea200000e0000 */
[----:B0-----:R-:W-:Y:S01]  /*0300*/  ULDC UR4, c[0x0][0x150] ;  /* 0x0000540000047ab9 */ /* 0x001fe20000000800 */
[----:B------:R-:W-:Y:S02]  /*0310*/  LEA.HI R3, R3, R4, RZ, 0x7 ;  /* 0x0000000403037211 */ /* 0x000fe400078f38ff */
[----:B------:R-:W-:Y:S01]  /*0320*/  ELECT P1, URZ, PT ;  /* 0x00000000003f782f */ /* 0x000fe20003820000 */
[----:B------:R-:W0:Y:S01]  /*0330*/  S2R R6, SR_CTAID.Y ;  /* 0x0000000000067919 */ /* 0x000e220000002600 */
[----:B------:R-:W3:Y:S01]  /*0340*/  LDC R14, c[0x0][0x144] ;  /* 0x00005100ff0e7b82 */ /* 0x000ee20000000800 */
[----:B------:R-:W-:Y:S01]  /*0350*/  LOP3.LUT R3, R3, 0xffffff80, RZ, 0xc0, !PT ;  /* 0xffffff8003037812 */ /* 0x000fe200078ec0ff */
[----:B------:R-:W-:Y:S01]  /*0360*/  UMOV UR11, 0x80 ;  /* 0x00000080000b7882 */ /* 0x000fe20000000000 */
[----:B------:R-:W4:Y:S01]  /*0370*/  SHFL.IDX PT, R16, R7, RZ, 0x1f ;  /* 0x00001fff07107589 */ /* 0x000f2200000e0000 */
[----:B------:R-:W-:Y:S01]  /*0380*/  NOP ;  /* 0x0000000000007918 */ /* 0x000fe20000000000 */
[----:B------:R-:W-:Y:S01]  /*0390*/  NOP ;  /* 0x0000000000007918 */ /* 0x000fe20000000000 */
[----:B------:R-:W-:Y:S01]  /*03a0*/  IMAD.IADD R5, R4, 0x1, -R3 ;  /* 0x0000000104057824 */ /* 0x000fe200078e0a03 */
[C---:B------:R-:W-:Y:S01]  /*03b0*/  ISETP.NE.AND P4, PT, R10.reuse, RZ, PT ;  /* 0x000000ff0a00720c */ /* 0x040fe20003f85270 */
[----:B------:R-:W4:Y:S01]  /*03c0*/  LDC R15, c[0x0][0x140] ;  /* 0x00005000ff0f7b82 */ /* 0x000f220000000800 */
[----:B------:R-:W-:-:S02]  /*03d0*/  VIADD R36, R10, 0xffffffff ;  /* 0xffffffff0a247836 */ /* 0x000fc40000000000 */
[----:B------:R-:W-:Y:S01]  /*03e0*/  SHF.R.S32.HI R8, RZ, 0x1f, R5 ;  /* 0x0000001fff087819 */ /* 0x000fe20000011405 */
[----:B------:R-:W-:Y:S02]  /*03f0*/  IMAD.MOV.U32 R89, RZ, RZ, 0x1 ;  /* 0x00000001ff597424 */ /* 0x000fe400078e00ff */
[----:B------:R-:W-:Y:S02]  /*0400*/  ISETP.GE.U32.AND P6, PT, R36, 0x2, PT ;  /* 0x000000022400780c */ /* 0x000fe40003fc6070 */
[----:B-----5:R-:W-:Y:S01]  /*0410*/  ISETP.NE.OR P0, PT, R12, RZ, !P0 ;  /* 0x000000ff0c00720c */ /* 0x020fe20004705670 */
[----:B------:R-:W5:Y:S01]  /*0420*/  LDC R25, c[0x0][0x148] ;  /* 0x00005200ff197b82 */ /* 0x000f620000000800 */
[----:B-1----:R-:W-:Y:S02]  /*0430*/  I2FP.F32.U32 R12, UR12 ;  /* 0x0000000c000c7c45 */ /* 0x002fe40008201000 */
[----:B------:R-:W-:Y:S02]  /*0440*/  LEA.HI R3, R8, R5, RZ, 0x3 ;  /* 0x0000000508037211 */ /* 0x000fe400078f18ff */
[----:B--2---:R-:W-:Y:S01]  /*0450*/  ISETP.NE.OR P1, PT, R11, RZ, !P1 ;  /* 0x000000ff0b00720c */ /* 0x004fe20004f25670 */
[----:B------:R-:W-:Y:S01]  /*0460*/  FMUL R13, R12, UR4 ;  /* 0x000000040c0d7c20 */ /* 0x000fe20008400000 */
[--C-:B------:R-:W-:Y:S01]  /*0470*/  SHF.R.S32.HI R0, RZ, 0x3, R3.reuse ;  /* 0x00000003ff007819 */ /* 0x100fe20000011403 */
[----:B------:R-:W-:Y:S01]  /*0480*/  ULDC UR4, c[0x0][0x154] ;  /* 0x0000550000047ab9 */ /* 0x000fe20000000800 */
[----:B------:R-:W-:-:S02]  /*0490*/  SHF.R.S32.HI R3, RZ, 0x1f, R3 ;  /* 0x0000001fff037819 */ /* 0x000fc40000011403 */
[----:B------:R-:W-:Y:S01]  /*04a0*/  SHF.R.S32.HI R12, RZ, 0x1f, R9 ;  /* 0x0000001fff0c7819 */ /* 0x000fe20000011409 */
[----:B------:R-:W1:Y:S01]  /*04b0*/  F2I.U32.TRUNC.NTZ R13, R13 ;  /* 0x0000000d000d7305 */ /* 0x000e62000020f000 */
[----:B------:R-:W-:Y:S01]  /*04c0*/  LEA.HI R11, R3, R0, RZ, 0x2 ;  /* 0x00000000030b7211 */ /* 0x000fe200078f10ff */
[----:B------:R-:W-:Y:S01]  /*04d0*/  VOTEU.ALL UP1, P0 ;  /* 0x00000000003f7886 */ /* 0x000fe20000020000 */
[----:B------:R-:W-:Y:S01]  /*04e0*/  LEA.HI R12, R12, R9, RZ, 0x2 ;  /* 0x000000090c0c7211 */ /* 0x000fe200078f10ff */
[----:B------:R-:W-:Y:S01]  /*04f0*/  VOTEU.ALL UP0, P0 ;  /* 0x00000000003f7886 */ /* 0x000fe20000000000 */
[----:B------:R-:W-:Y:S01]  /*0500*/  SHF.R.S32.HI R3, RZ, 0x1f, R2 ;  /* 0x0000001fff037819 */ /* 0x000fe20000011402 */
[----:B------:R-:W-:Y:S01]  /*0510*/  VOTEU.ALL UP2, P1 ;  /* 0x00000000003f7886 */ /* 0x000fe20000840000 */
[----:B------:R-:W-:Y:S01]  /*0520*/  LOP3.LUT R11, R11, 0xfffffffc, RZ, 0xc0, !PT ;  /* 0xfffffffc0b0b7812 */ /* 0x000fe200078ec0ff */
[----:B------:R-:W2:Y:S01]  /*0530*/  @!UP1 S2UR UR7, SR_CgaCtaId ;  /* 0x00000000000799c3 */ /* 0x000ea20000008800 */
[----:B------:R-:W-:Y:S01]  /*0540*/  LOP3.LUT R12, R12, 0x3ffffffc, RZ, 0xc0, !PT ;  /* 0x3ffffffc0c0c7812 */ /* 0x000fe200078ec0ff */
[----:B------:R-:W-:Y:S01]  /*0550*/  @!UP1 UMOV UR6, 0x400 ;  /* 0x0000040000069882 */ /* 0x000fe20000000000 */
[----:B------:R-:W-:Y:S01]  /*0560*/  LEA.HI R3, R3, R2, RZ, 0x2 ;  /* 0x0000000203037211 */ /* 0x000fe200078f10ff */
[----:B------:R-:W-:Y:S01]  /*0570*/  IMAD.IADD R11, R0, 0x1, -R11 ;  /* 0x00000001000b7824 */ /* 0x000fe200078e0a0b */
[----:B------:R-:W-:Y:S01]  /*0580*/  @!UP2 UMOV UR9, 0x400 ;  /* 0x000004000009a882 */ /* 0x000fe20000000000 */
[----:B------:R-:W-:Y:S01]  /*0590*/  IMAD.IADD R12, R9, 0x1, -R12 ;  /* 0x00000001090c7824 */ /* 0x000fe200078e0a0c */
[----:B------:R-:W-:Y:S01]  /*05a0*/  LOP3.LUT R3, R3, 0xfffffffc, RZ, 0xc0, !PT ;  /* 0xfffffffc03037812 */ /* 0x000fe200078ec0ff */
[----:B------:R-:W5:Y:S01]  /*05b0*/  @!UP2 S2UR UR10, SR_CgaCtaId ;  /* 0x00000000000aa9c3 */ /* 0x000f620000008800 */
[----:B-1----:R-:W-:Y:S01]  /*05c0*/  IMAD.MOV R13, RZ, RZ, -R13 ;  /* 0x000000ffff0d7224 */ /* 0x002fe200078e0a0d */
[----:B------:R-:W-:Y:S01]  /*05d0*/  VOTEU.ALL UP3, P1 ;  /* 0x00000000003f7886 */ /* 0x000fe20000860000 */
[----:B------:R-:W-:Y:S01]  /*05e0*/  IMAD R11, R12, 0x4, R11 ;  /* 0x000000040c0b7824 */ /* 0x000fe200078e020b */
[----:B------:R-:W-:Y:S01]  /*05f0*/  VOTEU.ALL UP4, P1 ;  /* 0x00000000003f7886 */ /* 0x000fe20000880000 */
[----:B------:R-:W-:Y:S01]  /*0600*/  IMAD.IADD R9, R2, 0x1, -R3 ;  /* 0x0000000102097824 */ /* 0x000fe200078e0a03 */
[----:B0-----:R-:W-:Y:S01]  /*0610*/  I2FP.F32.U32 R2, R6 ;  /* 0x0000000600027245 */ /* 0x001fe20000201000 */
[----:B---3--:R-:W-:Y:S01]  /*0620*/  IMAD R21, R14, R13, UR12 ;  /* 0x0000000c0e157e24 */ /* 0x008fe2000f8e020d */
[C---:B------:R-:W-:Y:S01]  /*0630*/  LEA.HI R0, R11.reuse, R11, RZ, 0x1 ;  /* 0x0000000b0b007211 */ /* 0x040fe200078f08ff */
[C---:B------:R-:W-:Y:S01]  /*0640*/  IMAD.SHL.U32 R88, R11.reuse, 0x4, RZ ;  /* 0x000000040b587824 */ /* 0x040fe200078e00ff */
[----:B------:R-:W-:Y:S01]  /*0650*/  VOTEU.ALL UP5, P1 ;  /* 0x00000000003f7886 */ /* 0x000fe200008a0000 */
[----:B------:R-:W-:Y:S01]  /*0660*/  FMUL R2, R2, UR4 ;  /* 0x0000000402027c20 */ /* 0x000fe20008400000 */
[----:B------:R-:W-:Y:S01]  /*0670*/  LOP3.LUT R0, R0, 0xfffffffe, RZ, 0xc0, !PT ;  /* 0xfffffffe00007812 */ /* 0x000fe200078ec0ff */
[----:B------:R-:W-:Y:S01]  /*0680*/  UMOV UR4, 0x20 ;  /* 0x0000002000047882 */ /* 0x000fe20000000000 */
[----:B------:R-:W-:Y:S01]  /*0690*/  LOP3.LUT R88, R11, 0xc, R88, 0x78, !PT ;  /* 0x0000000c0b587812 */ /* 0x000fe200078e7858 */
[----:B------:R-:W-:-:S04]  /*06a0*/  @!UP1 UIADD3 UR4, -UR4, 0x100000, URZ ;  /* 0x0010000004049890 */ /* 0x000fc8000fffe13f */
[----:B------:R-:W-:Y:S02]  /*06b0*/  @!UP1 USHF.L.U32 UR5, UR4, 0xb, URZ ;  /* 0x0000000b04059899 */ /* 0x000fe4000800063f */
[----:B------:R-:W-:Y:S01]  /*06c0*/  @!UP1 USHF.L.U32 UR4, UR4, 0x1, URZ ;  /* 0x0000000104049899 */ /* 0x000fe2000800063f */
[----:B----4-:R-:W-:Y:S01]  /*06d0*/  ISETP.EQ.U32.AND P2, PT, R15, 0x1, PT ;  /* 0x000000010f00780c */ /* 0x010fe20003f42070 */
[----:B------:R-:W-:Y:S01]  /*06e0*/  IMAD.IADD R0, R11, 0x1, -R0 ;  /* 0x000000010b007824 */ /* 0x000fe200078e0a00 */
[----:B------:R-:W0:Y:S01]  /*06f0*/  F2I.U32.TRUNC.NTZ R2, R2 ;  /* 0x0000000200027305 */ /* 0x000e22000020f000 */
[----:B--2---:R-:W-:Y:S01]  /*0700*/  @!UP1 ULEA UR8, UR7, UR6, 0x18 ;  /* 0x0000000607089291 */ /* 0x004fe2000f8ec03f */
[----:B------:R-:W-:Y:S01]  /*0710*/  R2UR UR43, R16 ;  /* 0x00000000102b72ca */ /* 0x000fe200000e0000 */
[----:B------:R-:W-:-:S04]  /*0720*/  @!UP2 UIADD3 UR6, -UR11, 0x100000, URZ ;  /* 0x001000000b06a890 */ /* 0x000fc8000fffe13f */
[----:B------:R-:W-:Y:S02]  /*0730*/  @!UP2 USHF.L.U32 UR7, UR6, 0xb, URZ ;  /* 0x0000000b0607a899 */ /* 0x000fe4000800063f */
[----:B------:R-:W-:Y:S01]  /*0740*/  @!UP2 USHF.L.U32 UR6, UR6, 0x1, URZ ;  /* 0x000000010606a899 */ /* 0x000fe2000800063f */
[----:B------:R-:W-:Y:S01]  /*0750*/  ISETP.NE.AND P3, PT, R0, R21, PT ;  /* 0x000000150000720c */ /* 0x000fe20003f65270 */
[----:B------:R-:W-:Y:S01]  /*0760*/  VOTEU.ALL UP1, P0 ;  /* 0x00000000003f7886 */ /* 0x000fe20000020000 */
[----:B-----5:R-:W-:Y:S01]  /*0770*/  @!UP2 ULEA UR9, UR10, UR9, 0x18 ;  /* 0x000000090a09a291 */ /* 0x020fe2000f8ec03f */
[----:B------:R-:W-:Y:S01]  /*0780*/  LOP3.LUT P0, RZ, R5, 0x7, RZ, 0xc0, !PT ;  /* 0x0000000705ff7812 */ /* 0x000fe2000780c0ff */
[----:B------:R-:W-:Y:S01]  /*0790*/  VOTEU.ALL UP2, P1 ;  /* 0x00000000003f7886 */ /* 0x000fe20000840000 */
[----:B------:R-:W-:Y:S02]  /*07a0*/  ISETP.NE.AND P1, PT, R9, 0x3, PT ;  /* 0x000000030900780c */ /* 0x000fe40003f25270 */
[----:B------:R-:W-:-:S02]  /*07b0*/  ISETP.LT.U32.AND P0, PT, R88, 0x2, !P0 ;  /* 0x000000025800780c */ /* 0x000fc40004701070 */
[----:B------:R-:W-:Y:S01]  /*07c0*/  ISETP.EQ.OR P1, PT, R9, RZ, !P1 ;  /* 0x000000ff0900720c */ /* 0x000fe20004f22670 */
[----:B------:R-:W1:Y:S02]  /*07d0*/  FENCE.VIEW.ASYNC.S ;  /* 0x00000000000073c6 */ /* 0x000e640000000000 */
[----:B-1----:R1:W2:Y:S01]  /*07e0*/  @!UP0 SYNCS.EXCH.64 URZ, [UR8+0x60], UR4 ;  /* 0x00006004083f85b2 */ /* 0x0022a20008000100 */
[----:B0-----:R-:W-:Y:S01]  /*07f0*/  IMAD.MOV R20, RZ, RZ, -R2 ;  /* 0x000000ffff147224 */ /* 0x001fe200078e0a02 */
[----:B------:R-:W-:-:S03]  /*0800*/  @P3 LEA.HI R0, R88, R88, RZ, 0x1 ;  /* 0x0000005858003211 */ /* 0x000fc600078f08ff */
[----:B------:R-:W-:Y:S01]  /*0810*/  IMAD R3, R25, R20, R6 ;  /* 0x0000001419037224 */ /* 0x000fe200078e0206 */
[----:B------:R-:W-:Y:S02]  /*0820*/  ISETP.EQ.AND P1, PT, R10, RZ, P1 ;  /* 0x000000ff0a00720c */ /* 0x000fe40000f22270 */
[----:B------:R-:W-:Y:S02]  /*0830*/  @P3 SHF.R.S32.HI R0, RZ, 0x1, R0 ;  /* 0x00000001ff003819 */ /* 0x000fe40000011400 */
[----:B------:R-:W-:Y:S02]  /*0840*/  SEL R23, RZ, 0x1, !P1 ;  /* 0x00000001ff177807 */ /* 0x000fe40004800000 */
[----:B------:R-:W-:Y:S02]  /*0850*/  @P3 ISETP.NE.AND P5, PT, R0, R3, PT ;  /* 0x000000030000320c */ /* 0x000fe40003fa5270 */
[----:B------:R-:W-:Y:S01]  /*0860*/  SEL R0, RZ, 0x1, !P0 ;  /* 0x00000001ff007807 */ /* 0x000fe20004000000 */
[----:B------:R1:W0:Y:S01]  /*0870*/  @!UP1 SYNCS.EXCH.64 URZ, [UR8+0x68], UR4 ;  /* 0x00006804083f95b2 */ /* 0x0002220008000100 */
[----:B------:R-:W-:Y:S01]  /*0880*/  NOP ;  /* 0x0000000000007918 */ /* 0x000fe20000000000 */
[----:B------:R-:W-:-:S02]  /*0890*/  @P3 SEL R89, RZ, 0x1, P5 ;  /* 0x00000001ff593807 */ /* 0x000fc40002800000 */
[----:B------:R-:W-:Y:S02]  /*08a0*/  SEL R23, R23, 0x2, P6 ;  /* 0x0000000217177807 */ /* 0x000fe40003000000 */
[----:B------:R-:W-:Y:S01]  /*08b0*/  LOP3.LUT R89, R89, R0, RZ, 0xc0, !PT ;  /* 0x0000000059597212 */ /* 0x000fe200078ec0ff */
[----:B------:R1:W3:Y:S01]  /*08c0*/  @!UP2 SYNCS.EXCH.64 URZ, [UR9+0x40], UR6 ;  /* 0x00004006093fa5b2 */ /* 0x0002e20008000100 */
[----:B------:R1:W4:Y:S01]  /*08d0*/  @!UP3 SYNCS.EXCH.64 URZ, [UR9+0x48], UR6 ;  /* 0x00004806093fb5b2 */ /* 0x0003220008000100 */
[----:B------:R1:W0:Y:S01]  /*08e0*/  @!UP4 SYNCS.EXCH.64 URZ, [UR9+0x50], UR6 ;  /* 0x00005006093fc5b2 */ /* 0x0002220008000100 */
[----:B------:R1:W0:Y:S01]  /*08f0*/  @!UP5 SYNCS.EXCH.64 URZ, [UR9+0x58], UR6 ;  /* 0x00005806093fd5b2 */ /* 0x0002220008000100 */
[----:B------:R-:W-:Y:S01]  /*0900*/  NOP ;  /* 0x0000000000007918 */ /* 0x000fe20000000000 */
[----:B-12---:R-:W-:Y:S05]  /*0910*/  @!P2 BRA `(.L_x_3) ;  /* 0x000000000008a947 */ /* 0x006fea0003800000 */
[----:B0--34-:R-:W-:Y:S01]  /*0920*/  UCGABAR_ARV ;  /* 0x00000000000079c7 */ /* 0x019fe20008000000 */
[----:B------:R-:W-:Y:S05]  /*0930*/  BRA `(.L_x_4) ;  /* 0x0000000000047947 */ /* 0x000fea0003800000 */
.L_x_3:
[----:B0--34-:R-:W-:Y:S01]  /*0940*/  NOP ;  /* 0x0000000000007918 */ /* 0x019fe20000000000 */
.L_x_4:
[----:B------:R-:W-:Y:S01]  /*0950*/  ULDC.64 UR4, c[0x0][0x598] ;  /* 0x0001660000047ab9 */ /* 0x000fe20000000a00 */
[----:B------:R-:W-:Y:S01]  /*0960*/  ULDC.64 UR36, c[0x0][0x208] ;  /* 0x0000820000247ab9 */ /* 0x000fe20000000a00 */
[----:B------:R-:W-:-:S04]  /*0970*/  ISETP.NE.U32.AND P0, PT, RZ, UR4, PT ;  /* 0x00000004ff007c0c */ /* 0x000fc8000bf05070 */
[----:B------:R-:W-:-:S13]  /*0980*/  ISETP.NE.AND.EX P0, PT, RZ, UR5, PT, P0 ;  /* 0x00000005ff007c0c */ /* 0x000fda000bf05300 */
[----:B------:R-:W-:Y:S05]  /*0990*/  @!P0 BRA `(.L_x_5) ;  /* 0x00000000001c8947 */ /* 0x000fea0003800000 */
[----:B------:R-:W0:Y:S02]  /*09a0*/  LDC.64 R2, c[0x0][0x598] ;  /* 0x00016600ff027b82 */ /* 0x000e240000000a00 */
[----:B0-----:R-:W2:Y:S02]  /*09b0*/  LDG.E.64 R2, desc[UR36][R2.64] ;  /* 0x0000002402027981 */ /* 0x001ea4000c1e1b00 */
[----:B--2---:R-:W-:-:S04]  /*09c0*/  ISETP.NE.U32.AND P0, PT, R2, RZ, PT ;  /* 0x000000ff0200720c */ /* 0x004fc80003f05070 */
[----:B------:R-:W-:-:S13]  /*09d0*/  ISETP.NE.AND.EX P0, PT, R3, RZ, PT, P0 ;  /* 0x000000ff0300720c */ /* 0x000fda0003f05300 */
[----:B------:R-:W-:Y:S05]  /*09e0*/  @!P0 BRA `(.L_x_5) ;  /* 0x0000000000088947 */ /* 0x000fea0003800000 */
[----:B------:R0:W5:Y:S01]  /*09f0*/  LD.E R90, desc[UR36][R2.64] ;  /* 0x00000024025a7980 */ /* 0x000162000c101900 */
[----:B------:R-:W-:Y:S05]  /*0a00*/  BRA `(.L_x_6) ;  /* 0x0000000000247947 */ /* 0x000fea0003800000 */
.L_x_5:
[----:B------:R-:W-:Y:S02]  /*0a10*/  ULDC.64 UR4, c[0x0][0x588] ;  /* 0x0001620000047ab9 */ /* 0x000fe40000000a00 */
[----:B------:R-:W-:-:S04]  /*0a20*/  ISETP.NE.U32.AND P0, PT, RZ, UR4, PT ;  /* 0x00000004ff007c0c */ /* 0x000fc8000bf05070 */
[----:B------:R-:W-:-:S13]  /*0a30*/  ISETP.NE.AND.EX P0, PT, RZ, UR5, PT, P0 ;  /* 0x00000005ff007c0c */ /* 0x000fda000bf05300 */
[----:B------:R-:W-:Y:S05]  /*0a40*/  @!P0 BRA `(.L_x_7) ;  /* 0x00000000000c8947 */ /* 0x000fea0003800000 */
[----:B------:R-:W0:Y:S02]  /*0a50*/  LDC.64 R90, c[0x0][0x588] ;  /* 0x00016200ff5a7b82 */ /* 0x000e240000000a00 */
[----:B0-----:R1:W5:Y:S01]  /*0a60*/  LDG.E R90, desc[UR36][R90.64] ;  /* 0x000000245a5a7981 */ /* 0x001362000c1e1900 */
[----:B------:R-:W-:Y:S05]  /*0a70*/  BRA `(.L_x_6) ;  /* 0x0000000000087947 */ /* 0x000fea0003800000 */
.L_x_7:
[----:B------:R-:W-:Y:S02]  /*0a80*/  ULDC UR4, c[0x0][0x580] ;  /* 0x0001600000047ab9 */ /* 0x000fe40000000800 */
[----:B------:R-:W-:-:S07]  /*0a90*/  IMAD.U32 R90, RZ, RZ, UR4 ;  /* 0x00000004ff5a7e24 */ /* 0x000fce000f8e00ff */
.L_x_6:
[----:B------:R-:W-:Y:S02]  /*0aa0*/  ULDC.64 UR4, c[0x0][0x5a0] ;  /* 0x0001680000047ab9 */ /* 0x000fe40000000a00 */
[----:B------:R-:W-:-:S04]  /*0ab0*/  ISETP.NE.U32.AND P0, PT, RZ, UR4, PT ;  /* 0x00000004ff007c0c */ /* 0x000fc8000bf05070 */
[----:B------:R-:W-:-:S13]  /*0ac0*/  ISETP.NE.AND.EX P0, PT, RZ, UR5, PT, P0 ;  /* 0x00000005ff007c0c */ /* 0x000fda000bf05300 */
[----:B------:R-:W-:Y:S05]  /*0ad0*/  @!P0 BRA `(.L_x_8) ;  /* 0x00000000001c8947 */ /* 0x000fea0003800000 */
[----:B0-----:R-:W0:Y:S02]  /*0ae0*/  LDC.64 R2, c[0x0][0x5a0] ;  /* 0x00016800ff027b82 */ /* 0x001e240000000a00 */
[----:B0-----:R-:W2:Y:S02]  /*0af0*/  LDG.E.64 R2, desc[UR36][R2.64] ;  /* 0x0000002402027981 */ /* 0x001ea4000c1e1b00 */
[----:B--2---:R-:W-:-:S04]  /*0b00*/  ISETP.NE.U32.AND P0, PT, R2, RZ, PT ;  /* 0x000000ff0200720c */ /* 0x004fc80003f05070 */
[----:B------:R-:W-:-:S13]  /*0b10*/  ISETP.NE.AND.EX P0, PT, R3, RZ, PT, P0 ;  /* 0x000000ff0300720c */ /* 0x000fda0003f05300 */
[----:B------:R-:W-:Y:S05]  /*0b20*/  @!P0 BRA `(.L_x_8) ;  /* 0x0000000000088947 */ /* 0x000fea0003800000 */
[----:B-1----:R0:W5:Y:S01]  /*0b30*/  LD.E R91, desc[UR36][R2.64] ;  /* 0x00000024025b7980 */ /* 0x002162000c101900 */
[----:B------:R-:W-:Y:S05]  /*0b40*/  BRA `(.L_x_9) ;  /* 0x0000000000247947 */ /* 0x000fea0003800000 */
.L_x_8:
[----:B------:R-:W-:Y:S02]  /*0b50*/  ULDC.64 UR4, c[0x0][0x590] ;  /* 0x0001640000047ab9 */ /* 0x000fe40000000a00 */
[----:B------:R-:W-:-:S04]  /*0b60*/  ISETP.NE.U32.AND P0, PT, RZ, UR4, PT ;  /* 0x00000004ff007c0c */ /* 0x000fc8000bf05070 */
[----:B------:R-:W-:-:S13]  /*0b70*/  ISETP.NE.AND.EX P0, PT, RZ, UR5, PT, P0 ;  /* 0x00000005ff007c0c */ /* 0x000fda000bf05300 */
[----:B------:R-:W-:Y:S05]  /*0b80*/  @!P0 BRA `(.L_x_10) ;  /* 0x00000000000c8947 */ /* 0x000fea0003800000 */
[----:B0-----:R-:W1:Y:S02]  /*0b90*/  LDC.64 R2, c[0x0][0x590] ;  /* 0x00016400ff027b82 */ /* 0x001e640000000a00 */
[----:B-1----:R1:W5:Y:S01]  /*0ba0*/  LDG.E R91, desc[UR36][R2.64] ;  /* 0x00000024025b7981 */ /* 0x002362000c1e1900 */
[----:B------:R-:W-:Y:S05]  /*0bb0*/  BRA `(.L_x_9) ;  /* 0x0000000000087947 */ /* 0x000fea0003800000 */
.L_x_10:
[----:B------:R-:W-:Y:S02]  /*0bc0*/  ULDC UR4, c[0x0][0x584] ;  /* 0x0001610000047ab9 */ /* 0x000fe40000000800 */
[----:B-1----:R-:W-:-:S07]  /*0bd0*/  IMAD.U32 R91, RZ, RZ, UR4 ;  /* 0x00000004ff5b7e24 */ /* 0x002fce000f8e00ff */
.L_x_9:
[----:B01----:R-:W0:Y:S01]  /*0be0*/  LDC R2, c[0x0][0x65c] ;  /* 0x00019700ff027b82 */ /* 0x003e220000000800 */
[----:B------:R-:W-:Y:S01]  /*0bf0*/  ULDC UR6, c[0x0][0x28c] ;  /* 0x0000a30000067ab9 */ /* 0x000fe20000000800 */
[----:B------:R-:W-:Y:S01]  /*0c00*/  ISETP.NE.AND P0, PT, R10, 0x2, PT ;  /* 0x000000020a00780c */ /* 0x000fe20003f05270 */
[----:B------:R-:W-:Y:S01]  /*0c10*/  UIADD3 UR6, UR6, 0x7f, URZ ;  /* 0x0000007f06067890 */ /* 0x000fe2000fffe03f */
[----:B------:R-:W-:Y:S01]  /*0c20*/  IMAD.U32 R10, RZ, RZ, UR12 ;  /* 0x0000000cff0a7e24 */ /* 0x000fe2000f8e00ff */
[----:B------:R-:W-:Y:S01]  /*0c30*/  UMOV UR38, URZ ;  /* 0x0000003f00267c82 */ /* 0x000fe20008000000 */
[----:B------:R-:W-:Y:S01]  /*0c40*/  UMOV UR39, URZ ;  /* 0x0000003f00277c82 */ /* 0x000fe20008000000 */
[----:B------:R-:W-:Y:S01]  /*0c50*/  USHF.R.S32.HI UR7, URZ, 0x1f, UR6 ;  /* 0x0000001f3f077899 */ /* 0x000fe20008011406 */
[----:B------:R-:W-:-:S03]  /*0c60*/  ULDC.64 UR8, c[0x0][0x650] ;  /* 0x0001940000087ab9 */ /* 0x000fc60000000a00 */
[----:B------:R-:W-:-:S04]  /*0c70*/  ULEA.HI UR7, UR7, UR6, URZ, 0x7 ;  /* 0x0000000607077291 */ /* 0x000fc8000f8f383f */
[----:B------:R-:W-:Y:S01]  /*0c80*/  USHF.R.S32.HI UR40, URZ, 0x7, UR7 ;  /* 0x000000073f287899 */ /* 0x000fe20008011407 */
[----:B0-----:R-:W-:-:S13]  /*0c90*/  ISETP.NE.AND P1, PT, R2, 0x1, PT ;  /* 0x000000010200780c */ /* 0x001fda0003f25270 */
[----:B------:R-:W0:Y:S01]  /*0ca0*/  @P1 LDC R17, c[0x0][0x10] ;  /* 0x00000400ff111b82 */ /* 0x000e220000000800 */
[----:B------:R-:W-:Y:S02]  /*0cb0*/  @P1 IMAD.MOV.U32 R7, RZ, RZ, RZ ;  /* 0x000000ffff071224 */ /* 0x000fe400078e00ff */
[----:B------:R-:W-:-:S05]  /*0cc0*/  @P1 IMAD.MOV.U32 R11, RZ, RZ, RZ ;  /* 0x000000ffff0b1224 */ /* 0x000fca00078e00ff */
[----:B------:R-:W1:Y:S01]  /*0cd0*/  @!P1 LDC R3, c[0x0][0xc] ;  /* 0x00000300ff039b82 */ /* 0x000e620000000800 */
[----:B------:R-:W-:Y:S01]  /*0ce0*/  ULDC UR4, c[0x0][0xc] ;  /* 0x0000030000047ab9 */ /* 0x000fe20000000800 */
[----:B------:R-:W-:Y:S02]  /*0cf0*/  ULDC UR5, c[0x0][0x10] ;  /* 0x0000040000057ab9 */ /* 0x000fe40000000800 */
[----:B------:R-:W-:-:S04]  /*0d00*/  UIMAD.WIDE.U32 UR4, UR4, UR5, URZ ;  /* 0x00000005040472a5 */ /* 0x000fc8000f8e003f */
[----:B------:R-:W2:Y:S01]  /*0d10*/  LDC R0, c[0x0][0x14] ;  /* 0x00000500ff007b82 */ /* 0x000ea20000000800 */
[----:B0-----:R-:W-:-:S04]  /*0d20*/  @P1 IMAD.WIDE.U32 R16, R17, UR12, R6 ;  /* 0x0000000c11101c25 */ /* 0x001fc8000f8e0006 */
[----:B------:R-:W-:Y:S02]  /*0d30*/  @P1 IMAD.IADD R17, R17, 0x1, R11 ;  /* 0x0000000111111824 */ /* 0x000fe400078e020b */
[----:B------:R-:W-:Y:S02]  /*0d40*/  IMAD.MOV.U32 R11, RZ, RZ, RZ ;  /* 0x000000ffff0b7224 */ /* 0x000fe400078e00ff */
[----:B-1----:R-:W-:-:S04]  /*0d50*/  @!P1 IMAD.WIDE.U32 R10, R6, R3, R10 ;  /* 0x00000003060a9225 */ /* 0x002fc800078e000a */
[----:B------:R-:W-:Y:S02]  /*0d60*/  @!P1 IMAD.MOV.U32 R16, RZ, RZ, R10 ;  /* 0x000000ffff109224 */ /* 0x000fe400078e000a */
[----:B--2---:R-:W-:-:S04]  /*0d70*/  IMAD.WIDE.U32 R12, R0, UR4, RZ ;  /* 0x00000004000c7c25 */ /* 0x004fc8000f8e00ff */
[----:B------:R-:W-:Y:S01]  /*0d80*/  IMAD R3, R0, UR5, RZ ;  /* 0x0000000500037c24 */ /* 0x000fe2000f8e02ff */
[----:B------:R0:W-:Y:S01]  /*0d90*/  STL.64 [R1], R12 ;  /* 0x0000000c01007387 */ /* 0x0001e20000100a00 */
[----:B------:R-:W-:Y:S02]  /*0da0*/  @!P1 IMAD.MOV.U32 R17, RZ, RZ, R11 ;  /* 0x000000ffff119224 */ /* 0x000fe400078e000b */
[----:B------:R-:W-:Y:S01]  /*0db0*/  IMAD.IADD R0, R13, 0x1, R3 ;  /* 0x000000010d007824 */ /* 0x000fe200078e0203 */
[----:B------:R-:W-:Y:S06]  /*0dc0*/  @P0 BRA `(.L_x_11) ;  /* 0x0000000000200947 */ /* 0x000fec0003800000 */
[----:B------:R-:W-:Y:S01]  /*0dd0*/  UISETP.GE.U32.AND UP0, UPT, UR40, 0x3, UPT ;  /* 0x000000032800788c */ /* 0x000fe2000bf06070 */
[----:B------:R-:W-:Y:S01]  /*0de0*/  IADD3 R16, P0, R16, R12, RZ ;  /* 0x0000000c10107210 */ /* 0x000fe20007f1e0ff */
[----:B------:R-:W-:Y:S01]  /*0df0*/  UIMAD.WIDE.U32 UR4, UR40, -0x55555555, URZ ;  /* 0xaaaaaaab280478a5 */ /* 0x000fe2000f8e003f */
[----:B------:R-:W-:-:S03]  /*0e00*/  UMOV UR39, URZ ;  /* 0x0000003f00277c82 */ /* 0x000fc60008000000 */
[----:B------:R-:W-:Y:S01]  /*0e10*/  USHF.R.U32.HI UR4, URZ, 0x1, UR5 ;  /* 0x000000013f047899 */ /* 0x000fe20008011605 */
[----:B------:R-:W-:-:S03]  /*0e20*/  IMAD.X R17, R0, 0x1, R17, P0 ;  /* 0x0000000100117824 */ /* 0x000fc600000e0611 */
[----:B------:R-:W-:Y:S02]  /*0e30*/  UIMAD UR38, UR4, -0x3, UR40 ;  /* 0xfffffffd042678a4 */ /* 0x000fe4000f8e0228 */
[----:B------:R-:W-:-:S12]  /*0e40*/  @UP0 ULOP3.LUT UR39, UR4, 0x1, URZ, 0xc0, !UPT ;  /* 0x0000000104270892 */ /* 0x000fd8000f8ec03f */
.L_x_11:
[----:B------:R-:W-:Y:S01]  /*0e50*/  ISETP.GE.U32.AND P0, PT, R16, UR8, PT ;  /* 0x0000000810007c0c */ /* 0x000fe2000bf06070 */
[----:B------:R-:W-:Y:S01]  /*0e60*/  IMAD.MOV.U32 R22, RZ, RZ, -0x1 ;  /* 0xffffffffff167424 */ /* 0x000fe200078e00ff */
[----:B------:R-:W-:Y:S01]  /*0e70*/  PRMT R3, RZ, 0x7610, R3 ;  /* 0x00007610ff037816 */ /* 0x000fe20000000003 */
[----:B------:R-:W-:Y:S01]  /*0e80*/  IMAD.MOV.U32 R18, RZ, RZ, -0x1 ;  /* 0xffffffffff127424 */ /* 0x000fe200078e00ff */
[----:B------:R-:W-:Y:S01]  /*0e90*/  ISETP.GE.U32.AND.EX P0, PT, R17, UR9, PT, P0 ;  /* 0x0000000911007c0c */ /* 0x000fe2000bf06100 */
[----:B------:R-:W-:-:S12]  /*0ea0*/  IMAD.MOV.U32 R19, RZ, RZ, -0x1 ;  /* 0xffffffffff137424 */ /* 0x000fd800078e00ff */
[----:B------:R-:W-:Y:S05]  /*0eb0*/  @P0 BRA `(.L_x_12) ;  /* 0x0000000400280947 */ /* 0x000fea0003800000 */
[----:B------:R-:W1:Y:S01]  /*0ec0*/  LDC.64 R26, c[0x0][0x628] ;  /* 0x00018a00ff1a7b82 */ /* 0x000e620000000a00 */
[----:B------:R-:W-:Y:S02]  /*0ed0*/  IMAD.MOV.U32 R10, RZ, RZ, R16 ;  /* 0x000000ffff0a7224 */ /* 0x000fe400078e0010 */
[----:B------:R-:W-:-:S05]  /*0ee0*/  IMAD.MOV.U32 R11, RZ, RZ, R17 ;  /* 0x000000ffff0b7224 */ /* 0x000fca00078e0011 */
[----:B------:R-:W2:Y:S08]  /*0ef0*/  LDC R18, c[0x0][0x630] ;  /* 0x00018c00ff127b82 */ /* 0x000eb00000000800 */
[----:B------:R-:W3:Y:S01]  /*0f00*/  LDC.64 R28, c[0x0][0x620] ;  /* 0x00018800ff1c7b82 */ /* 0x000ee20000000a00 */
[----:B-1----:R-:W-:-:S04]  /*0f10*/  ISETP.NE.U32.AND P0, PT, R26, RZ, PT ;  /* 0x000000ff1a00720c */ /* 0x002fc80003f05070 */
[----:B------:R-:W-:-:S13]  /*0f20*/  ISETP.NE.AND.EX P0, PT, R27, RZ, PT, P0 ;  /* 0x000000ff1b00720c */ /* 0x000fda0003f05300 */
[----:B--23--:R-:W-:Y:S05]  /*0f30*/  @!P0 BRA `(.L_x_13) ;  /* 0x0000000000288947 */ /* 0x00cfea0003800000 */
[----:B------:R-:W1:Y:S02]  /*0f40*/  LDC R3, c[0x0][0x634] ;  /* 0x00018d00ff037b82 */ /* 0x000e640000000800 */
[----:B-1----:R-:W-:-:S05]  /*0f50*/  IADD3 R3, P0, R16, R3, RZ ;  /* 0x0000000310037210 */ /* 0x002fca0007f1e0ff */
[----:B------:R-:W-:-:S04]  /*0f60*/  IMAD.X R19, RZ, RZ, R17, P0 ;  /* 0x000000ffff137224 */ /* 0x000fc800000e0611 */
[----:B------:R-:W-:-:S04]  /*0f70*/  IMAD.WIDE.U32 R10, R19, R26, RZ ;  /* 0x0000001a130a7225 */ /* 0x000fc800078e00ff */
[----:B0-----:R-:W-:-:S04]  /*0f80*/  IMAD.WIDE.U32 R12, P0, R3, R27, R10 ;  /* 0x0000001b030c7225 */ /* 0x001fc8000780000a */
[----:B------:R-:W-:-:S04]  /*0f90*/  IMAD.WIDE.U32 R10, R3, R26, RZ ;  /* 0x0000001a030a7225 */ /* 0x000fc800078e00ff */
[----:B------:R-:W-:Y:S01]  /*0fa0*/  IMAD.X R15, RZ, RZ, RZ, P0 ;  /* 0x000000ffff0f7224 */ /* 0x000fe200000e06ff */
[----:B------:R-:W-:Y:S01]  /*0fb0*/  IADD3 RZ, P0, R11, R12, RZ ;  /* 0x0000000c0bff7210 */ /* 0x000fe20007f1e0ff */
[----:B------:R-:W-:-:S04]  /*0fc0*/  IMAD.MOV.U32 R14, RZ, RZ, R13 ;  /* 0x000000ffff0e7224 */ /* 0x000fc800078e000d */
[----:B------:R-:W-:-:S08]  /*0fd0*/  IMAD.WIDE.U32.X R10, R19, R27, R14, P0 ;  /* 0x0000001b130a7225 */ /* 0x000fd000000e040e */
.L_x_13:
[----:B------:R-:W1:Y:S01]  /*0fe0*/  LDC.64 R32, c[0x0][0x640] ;  /* 0x00019000ff207b82 */ /* 0x000e620000000a00 */
[-CC-:B------:R-:W-:Y:S02]  /*0ff0*/  SHF.R.U64 R30, R10, R18.reuse, R11.reuse ;  /* 0x000000120a1e7219 */ /* 0x180fe4000000120b */
[----:B------:R-:W-:Y:S02]  /*1000*/  SHF.R.U32.HI R3, RZ, R18, R11 ;  /* 0x00000012ff037219 */ /* 0x000fe4000001160b */
[----:B0-----:R-:W-:-:S03]  /*1010*/  IADD3 R13, P0, RZ, -R30, RZ ;  /* 0x8000001eff0d7210 */ /* 0x001fc60007f1e0ff */
[----:B------:R-:W0:Y:S02]  /*1020*/  LDC R14, c[0x0][0x618] ;  /* 0x00018600ff0e7b82 */ /* 0x000e240000000800 */
[----:B------:R-:W-:Y:S02]  /*1030*/  IMAD.X R3, RZ, RZ, ~R3, P0 ;  /* 0x000000ffff037224 */ /* 0x000fe400000e0e03 */
[----:B------:R-:W-:-:S04]  /*1040*/  IMAD.WIDE.U32 R10, R13, R28, R16 ;  /* 0x0000001c0d0a7225 */ /* 0x000fc800078e0010 */
[----:B------:R-:W2:Y:S01]  /*1050*/  LDC R15, c[0x0][0x608] ;  /* 0x00018200ff0f7b82 */ /* 0x000ea20000000800 */
[----:B------:R-:W-:Y:S02]  /*1060*/  IMAD R12, R3, R28, RZ ;  /* 0x0000001c030c7224 */ /* 0x000fe400078e02ff */
[----:B------:R-:W-:Y:S02]  /*1070*/  IMAD.MOV.U32 R28, RZ, RZ, 0x1 ;  /* 0x00000001ff1c7424 */ /* 0x000fe400078e00ff */
[----:B------:R-:W-:Y:S02]  /*1080*/  IMAD R3, R13, R29, R12 ;  /* 0x0000001d0d037224 */ /* 0x000fe400078e020c */
[----:B------:R-:W-:Y:S01]  /*1090*/  IMAD.MOV.U32 R12, RZ, RZ, -0x1 ;  /* 0xffffffffff0c7424 */ /* 0x000fe200078e00ff */
[----:B------:R-:W3:Y:S01]  /*10a0*/  LDC R31, c[0x0][0x658] ;  /* 0x00019600ff1f7b82 */ /* 0x000ee20000000800 */
[----:B------:R-:W-:Y:S01]  /*10b0*/  IMAD.IADD R3, R11, 0x1, R3 ;  /* 0x000000010b037824 */ /* 0x000fe200078e0203 */
[----:B-1----:R-:W-:-:S04]  /*10c0*/  ISETP.NE.U32.AND P0, PT, R32, RZ, PT ;  /* 0x000000ff2000720c */ /* 0x002fc80003f05070 */
[----:B------:R-:W-:Y:S02]  /*10d0*/  ISETP.NE.AND.EX P0, PT, R33, RZ, PT, P0 ;  /* 0x000000ff2100720c */ /* 0x000fe40003f05300 */
[----:B------:R-:W1:Y:S01]  /*10e0*/  LDC R24, c[0x0][0x600] ;  /* 0x00018000ff187b82 */ /* 0x000e620000000800 */
[-CC-:B0-----:R-:W-:Y:S02]  /*10f0*/  SHF.R.U64 R27, R10, R14.reuse, R3.reuse ;  /* 0x0000000e0a1b7219 */ /* 0x181fe40000001203 */
[----:B------:R-:W-:-:S05]  /*1100*/  SHF.R.U32.HI R10, RZ, R14, R3 ;  /* 0x0000000eff0a7219 */ /* 0x000fca0000011603 */
[----:B------:R-:W0:Y:S01]  /*1110*/  LDC R22, c[0x0][0x648] ;  /* 0x00019200ff167b82 */ /* 0x000e220000000800 */
[-CC-:B--2---:R-:W-:Y:S02]  /*1120*/  SHF.R.U64 R35, R27, R15.reuse, R10.reuse ;  /* 0x0000000f1b237219 */ /* 0x184fe4000000120a */
[----:B------:R-:W-:-:S05]  /*1130*/  SHF.R.U32.HI R10, RZ, R15, R10 ;  /* 0x0000000fff0a7219 */ /* 0x000fca000001160a */
[----:B------:R-:W2:Y:S01]  /*1140*/  LDC R26, c[0x0][0x638] ;  /* 0x00018e00ff1a7b82 */ /* 0x000ea20000000800 */
[-CC-:B---3--:R-:W-:Y:S02]  /*1150*/  SHF.R.U64 R34, R35, R31.reuse, R10.reuse ;  /* 0x0000001f23227219 */ /* 0x188fe4000000120a */
[-C--:B------:R-:W-:Y:S02]  /*1160*/  SHF.L.U32 R3, R12, R31.reuse, RZ ;  /* 0x0000001f0c037219 */ /* 0x080fe400000006ff */
[----:B------:R-:W-:Y:S01]  /*1170*/  SHF.R.U32.HI R11, RZ, R31, R10 ;  /* 0x0000001fff0b7219 */ /* 0x000fe2000001160a */
[----:B------:R-:W-:Y:S01]  /*1180*/  IMAD.MOV.U32 R10, RZ, RZ, R34 ;  /* 0x000000ffff0a7224 */ /* 0x000fe200078e0022 */
[----:B------:R-:W-:Y:S01]  /*1190*/  LOP3.LUT R18, RZ, R3, RZ, 0x33, !PT ;  /* 0x00000003ff127212 */ /* 0x000fe200078e33ff */
[----:B------:R-:W3:Y:S01]  /*11a0*/  LDC R29, c[0x0][0x610] ;  /* 0x00018400ff1d7b82 */ /* 0x000ee20000000800 */
[----:B------:R-:W-:Y:S05]  /*11b0*/  @!P0 BRA `(.L_x_14) ;  /* 0x0000000000288947 */ /* 0x000fea0003800000 */
[----:B------:R-:W4:Y:S02]  /*11c0*/  LDC R3, c[0x0][0x64c] ;  /* 0x00019300ff037b82 */ /* 0x000f240000000800 */
[----:B----4-:R-:W-:-:S05]  /*11d0*/  IADD3 R3, P0, R34, R3, RZ ;  /* 0x0000000322037210 */ /* 0x010fca0007f1e0ff */
[----:B------:R-:W-:-:S04]  /*11e0*/  IMAD.X R19, RZ, RZ, R11, P0 ;  /* 0x000000ffff137224 */ /* 0x000fc800000e060b */
[----:B------:R-:W-:-:S04]  /*11f0*/  IMAD.WIDE.U32 R10, R19, R32, RZ ;  /* 0x00000020130a7225 */ /* 0x000fc800078e00ff */
[----:B------:R-:W-:-:S04]  /*1200*/  IMAD.WIDE.U32 R12, P0, R3, R33, R10 ;  /* 0x00000021030c7225 */ /* 0x000fc8000780000a */
[----:B------:R-:W-:-:S04]  /*1210*/  IMAD.WIDE.U32 R10, R3, R32, RZ ;  /* 0x00000020030a7225 */ /* 0x000fc800078e00ff */
[----:B------:R-:W-:Y:S01]  /*1220*/  IMAD.X R15, RZ, RZ, RZ, P0 ;  /* 0x000000ffff0f7224 */ /* 0x000fe200000e06ff */
[----:B------:R-:W-:Y:S01]  /*1230*/  IADD3 RZ, P0, R11, R12, RZ ;  /* 0x0000000c0bff7210 */ /* 0x000fe20007f1e0ff */
[----:B------:R-:W-:-:S04]  /*1240*/  IMAD.MOV.U32 R14, RZ, RZ, R13 ;  /* 0x000000ffff0e7224 */ /* 0x000fc800078e000d */
[----:B------:R-:W-:-:S08]  /*1250*/  IMAD.WIDE.U32.X R10, R19, R33, R14, P0 ;  /* 0x00000021130a7225 */ /* 0x000fd000000e040e */
.L_x_14:
[----:B0-----:R-:W-:Y:S01]  /*1260*/  SHF.R.U64 R7, R10, R22, R11 ;  /* 0x000000160a077219 */ /* 0x001fe2000000120b */
[----:B-1----:R-:W-:Y:S01]  /*1270*/  VIADD R10, R24, 0xffffffff ;  /* 0xffffffff180a7836 */ /* 0x002fe20000000000 */
[----:B------:R-:W-:Y:S01]  /*1280*/  SHF.L.U32 R3, R28, R31, RZ ;  /* 0x0000001f1c037219 */ /* 0x000fe200000006ff */
[----:B------:R-:W-:Y:S01]  /*1290*/  @P1 IMAD R21, R25, R20, R6 ;  /* 0x0000001419151224 */ /* 0x000fe200078e0206 */
[----:B------:R-:W-:Y:S01]  /*12a0*/  LOP3.LUT R18, R35, R18, RZ, 0xc0, !PT ;  /* 0x0000001223127212 */ /* 0x000fe200078ec0ff */
[----:B------:R-:W-:Y:S02]  /*12b0*/  IMAD.MOV R11, RZ, RZ, -R7 ;  /* 0x000000ffff0b7224 */ /* 0x000fe400078e0a07 */
[----:B------:R-:W-:Y:S02]  /*12c0*/  IMAD.MOV.U32 R6, RZ, RZ, 0x1 ;  /* 0x00000001ff067424 */ /* 0x000fe400078e00ff */
[----:B------:R-:W-:Y:S01]  /*12d0*/  IMAD R18, R3, R7, R18 ;  /* 0x0000000703127224 */ /* 0x000fe200078e0212 */
[----:B------:R-:W-:Y:S01]  /*12e0*/  LOP3.LUT R7, R27, R10, RZ, 0xc0, !PT ;  /* 0x0000000a1b077212 */ /* 0x000fe200078ec0ff */
[----:B--2---:R-:W-:-:S02]  /*12f0*/  IMAD R3, R11, R26, R34 ;  /* 0x0000001a0b037224 */ /* 0x004fc400078e0222 */
[----:B---3--:R-:W-:Y:S02]  /*1300*/  IMAD R22, R18, R29, R21 ;  /* 0x0000001d12167224 */ /* 0x008fe400078e0215 */
[----:B------:R-:W-:Y:S01]  /*1310*/  IMAD R7, R3, R24, R7 ;  /* 0x0000001803077224 */ /* 0x000fe200078e0207 */
[----:B------:R-:W-:Y:S01]  /*1320*/  PRMT R3, R6, 0x7610, R3 ;  /* 0x0000761006037816 */ /* 0x000fe20000000003 */
[----:B------:R-:W-:-:S03]  /*1330*/  IMAD.MOV.U32 R19, RZ, RZ, R30 ;  /* 0x000000ffff137224 */ /* 0x000fc600078e001e */
[----:B------:R-:W-:Y:S02]  /*1340*/  SEL R18, R7, R22, !P1 ;  /* 0x0000001607127207 */ /* 0x000fe40004800000 */
[----:B------:R-:W-:-:S07]  /*1350*/  SEL R22, R22, R7, !P1 ;  /* 0x0000000716167207 */ /* 0x000fce0004800000 */
.L_x_12:
[----:B------:R-:W-:Y:S05]  /*1360*/  @!P2 BRA `(.L_x_15) ;  /* 0x00000000000ca947 */ /* 0x000fea0003800000 */
[----:B------:R-:W-:Y:S01]  /*1370*/  UCGABAR_WAIT ;  /* 0x0000000000007dc7 */ /* 0x000fe20008000000 */
[----:B------:R-:W-:Y:S01]  /*1380*/  CCTL.IVALL ;  /* 0x00000000ff00798f */ /* 0x000fe20002000000 */
[----:B------:R-:W-:Y:S05]  /*1390*/  BRA `(.L_x_16) ;  /* 0x0000000000047947 */ /* 0x000fea0003800000 */
.L_x_15:
[----:B------:R-:W-:Y:S06]  /*13a0*/  BAR.SYNC.DEFER_BLOCKING 0x0 ;  /* 0x0000000000007b1d */ /* 0x000fec0000010000 */
.L_x_16:
[----:B------:R-:W-:Y:S05]  /*13b0*/  @!P4 BRA `(.L_x_17) ;  /* 0x000000580060c947 */ /* 0x000fea0003800000 */
[----:B------:R-:W-:-:S13]  /*13c0*/  ISETP.GT.U32.AND P0, PT, R36, 0x1, PT ;  /* 0x000000012400780c */ /* 0x000fda0003f04070 */
[----:B------:R-:W-:Y:S05]  /*13d0*/  @P0 EXIT ;  /* 0x000000000000094d */ /* 0x000fea0003800000 */
.L_x_18:
[----:B------:R-:W-:-:S08]  /*13e0*/  NOP ;  /* 0x0000000000007918 */ /* 0x000fd00000000000 */
[----:B------:R-:W1:Y:S02]  /*13f0*/  USETMAXREG.TRY_ALLOC.CTAPOOL UP0, 0xe8 ;  /* 0x000000e8000079c8 */ /* 0x000e640008000600 */
[----:B-1----:R-:W-:-:S13]  /*1400*/  PLOP3.LUT P0, PT, PT, PT, UP0, 0x80, 0x0 ;  /* 0x000000000000781c */ /* 0x002fda0003f0f008 */
[----:B------:R-:W-:Y:S05]  /*1410*/  @!P0 BRA `(.L_x_18) ;  /* 0xfffffffc00f08947 */ /* 0x000fea000383ffff */
[----:B------:R-:W-:-:S13]  /*1420*/  LOP3.LUT P0, RZ, R3, 0xff, RZ, 0xc0, !PT ;  /* 0x000000ff03ff7812 */ /* 0x000fda000780c0ff */
[----:B------:R-:W-:Y:S05]  /*1430*/  @!P0 EXIT ;  /* 0x000000000000894d */ /* 0x000fea0003800000 */
[----:B------:R-:W2:Y:S01]  /*1440*/  LDL.64 R10, [R1] ;  /* 0x00000000010a7983 */ /* 0x000ea20000100a00 */
[CC--:B------:R-:W-:Y:S01]  /*1450*/  LEA.HI R3, R8.reuse, R5.reuse, RZ, 0x2 ;  /* 0x0000000508037211 */ /* 0x0c0fe200078f10ff */
[----:B------:R-:W1:Y:S01]  /*1460*/  S2UR UR4, SR_CgaCtaId ;  /* 0x00000000000479c3 */ /* 0x000e620000008800 */
[----:B------:R-:W-:Y:S01]  /*1470*/  LEA.HI R8, R8, R5, RZ, 0x5 ;  /* 0x0000000508087211 */ /* 0x000fe200078f28ff */
[----:B------:R-:W-:Y:S01]  /*1480*/  UISETP.LT.AND UP0, UPT, UR40, 0x1, UPT ;  /* 0x000000012800788c */ /* 0x000fe2000bf01270 */
[--C-:B------:R-:W-:Y:S01]  /*1490*/  SHF.R.S32.HI R92, RZ, 0x2, R3.reuse ;  /* 0x00000002ff5c7819 */ /* 0x100fe20000011403 */
[----:B------:R-:W-:Y:S01]  /*14a0*/  UIADD3 UR5, UR43, -0x1, URZ ;  /* 0xffffffff2b057890 */ /* 0x000fe2000fffe03f */
[----:B------:R-:W-:Y:S01]  /*14b0*/  SHF.R.S32.HI R7, RZ, 0x1f, R3 ;  /* 0x0000001fff077819 */ /* 0x000fe20000011403 */
[----:B------:R-:W-:Y:S01]  /*14c0*/  USEL UR42, UR40, 0x1, UP0 ;  /* 0x00000001282a7887 */ /* 0x000fe20008000000 */
[----:B------:R-:W-:Y:S01]  /*14d0*/  LOP3.LUT R4, R3, 0xfffffffc, RZ, 0xc0, !PT ;  /* 0xfffffffc03047812 */ /* 0x000fe200078ec0ff */
[----:B------:R-:W3:Y:S01]  /*14e0*/  LDC R98, c[0x0][0x658] ;  /* 0x00019600ff627b82 */ /* 0x000ee20000000800 */
[----:B------:R-:W-:Y:S01]  /*14f0*/  LEA.HI R7, R7, R92, RZ, 0x3 ;  /* 0x0000005c07077211 */ /* 0x000fe200078f18ff */
[----:B------:R-:W-:Y:S01]  /*1500*/  UMOV UR41, 0x400 ;  /* 0x0000040000297882 */ /* 0x000fe20000000000 */
[----:B------:R-:W-:Y:S01]  /*1510*/  SHF.R.S32.HI R3, RZ, 0x5, R8 ;  /* 0x00000005ff037819 */ /* 0x000fe20000011408 */
[----:B------:R-:W-:Y:S01]  /*1520*/  UISETP.NE.AND UP0, UPT, UR5, URZ, UPT ;  /* 0x0000003f0500728c */ /* 0x000fe2000bf05270 */
[----:B------:R-:W-:Y:S01]  /*1530*/  LOP3.LUT R7, R7, 0xfffffff8, RZ, 0xc0, !PT ;  /* 0xfffffff807077812 */ /* 0x000fe200078ec0ff */
[----:B------:R-:W-:Y:S01]  /*1540*/  IMAD.IADD R4, R5, 0x1, -R4 ;  /* 0x0000000105047824 */ /* 0x000fe200078e0a04 */
[----:B------:R-:W-:Y:S01]  /*1550*/  ULDC UR6, c[0x0][0x284] ;  /* 0x0000a10000067ab9 */ /* 0x000fe20000000800 */
[----:B------:R-:W4:Y:S01]  /*1560*/  LDC.64 R96, c[0x0][0x5c8] ;  /* 0x00017200ff607b82 */ /* 0x000f220000000a00 */
[----:B------:R-:W-:Y:S01]  /*1570*/  IMAD.MOV.U32 R5, RZ, RZ, 0x1 ;  /* 0x00000001ff057424 */ /* 0x000fe200078e00ff */
[----:B------:R-:W-:Y:S01]  /*1580*/  LOP3.LUT R104, R23, 0x1, RZ, 0xfc, !PT ;  /* 0x0000000117687812 */ /* 0x000fe200078efcff */
[----:B------:R-:W-:Y:S01]  /*1590*/  IMAD.IADD R92, R92, 0x1, -R7 ;  /* 0x000000015c5c7824 */ /* 0x000fe200078e0a07 */
[----:B------:R-:W-:Y:S01]  /*15a0*/  USHF.L.U32 UR45, UR40, 0x1, URZ ;  /* 0x00000001282d7899 */ /* 0x000fe2000800063f */
[----:B------:R-:W-:Y:S01]  /*15b0*/  IMAD.SHL.U32 R94, R4, 0x2, RZ ;  /* 0x00000002045e7824 */ /* 0x000fe200078e00ff */
[----:B------:R-:W-:Y:S01]  /*15c0*/  UIADD3 UR42, -UR42, UR40, URZ ;  /* 0x000000282a2a7290 */ /* 0x000fe2000fffe13f */
[--C-:B------:R-:W-:Y:S01]  /*15d0*/  IMAD R103, R3, -0x10, -R92.reuse ;  /* 0xfffffff003677824 */ /* 0x100fe200078e0a5c */
[----:B------:R-:W0:Y:S01]  /*15e0*/  LDC R99, c[0x0][0x288] ;  /* 0x0000a200ff637b82 */ /* 0x000e220000000800 */
[----:B------:R-:W-:Y:S01]  /*15f0*/  SHF.R.S32.HI R93, RZ, 0x1f, R92 ;  /* 0x0000001fff5d7819 */ /* 0x000fe2000001145c */
[----:B-1----:R-:W-:Y:S01]  /*1600*/  ULEA UR41, UR4, UR41, 0x18 ;  /* 0x0000002904297291 */ /* 0x002fe2000f8ec03f */
[----:B------:R-:W-:Y:S01]  /*1610*/  SHF.R.S32.HI R95, RZ, 0x1f, R94 ;  /* 0x0000001fff5f7819 */ /* 0x000fe2000001145e */
[----:B------:R-:W-:Y:S01]  /*1620*/  USHF.L.U32 UR4, UR5, 0x3, URZ ;  /* 0x0000000305047899 */ /* 0x000fe2000800063f */
[----:B------:R-:W-:Y:S01]  /*1630*/  VIADD R103, R103, UR6 ;  /* 0x0000000667677c36 */ /* 0x000fe20008000000 */
[----:B------:R-:W-:Y:S01]  /*1640*/  USEL UR5, URZ, 0x1, UP0 ;  /* 0x000000013f057887 */ /* 0x000fe20008000000 */
[----:B------:R-:W-:Y:S01]  /*1650*/  IMAD.WIDE R92, R3, 0x10, R92 ;  /* 0x00000010035c7825 */ /* 0x000fe200078e025c */
[----:B------:R-:W1:Y:S01]  /*1660*/  LDC R101, c[0x0][0x600] ;  /* 0x00018000ff657b82 */ /* 0x000e620000000800 */
[----:B------:R-:W-:-:S02]  /*1670*/  UIADD3 UR46, UR41, 0x40, URZ ;  /* 0x00000040292e7890 */ /* 0x000fc4000fffe03f */
[----:B------:R-:W-:Y:S01]  /*1680*/  IMAD.MOV.U32 R3, RZ, RZ, -0x1 ;  /* 0xffffffffff037424 */ /* 0x000fe200078e00ff */
[----:B------:R-:W-:Y:S01]  /*1690*/  ULOP3.LUT UR4, UR4, 0x8, URZ, 0xc0, !UPT ;  /* 0x0000000804047892 */ /* 0x000fe2000f8ec03f */
[----:B------:R-:W-:Y:S01]  /*16a0*/  IMAD.U32 R105, RZ, RZ, UR5 ;  /* 0x00000005ff697e24 */ /* 0x000fe2000f8e00ff */
[----:B------:R-:W-:Y:S02]  /*16b0*/  ULEA UR43, UR43, UR46, 0x3 ;  /* 0x0000002e2b2b7291 */ /* 0x000fe4000f8e183f */
[-C--:B---3--:R-:W-:Y:S01]  /*16c0*/  SHF.L.U32 R3, R3, R98.reuse, RZ ;  /* 0x0000006203037219 */ /* 0x088fe200000006ff */
[----:B------:R-:W-:Y:S01]  /*16d0*/  ULOP3.LUT UR47, UR4, 0x8, URZ, 0x3c, !UPT ;  /* 0x00000008042f7892 */ /* 0x000fe2000f8e3c3f */
[C---:B----4-:R-:W-:Y:S01]  /*16e0*/  SHF.L.U64.HI R97, R96.reuse, 0x3, R97 ;  /* 0x0000000360617819 */ /* 0x050fe20000010261 */
[----:B------:R-:W-:Y:S01]  /*16f0*/  IMAD.SHL.U32 R96, R96, 0x8, RZ ;  /* 0x0000000860607824 */ /* 0x000fe200078e00ff */
[----:B------:R-:W-:Y:S01]  /*1700*/  SHF.L.U32 R98, R5, R98, RZ ;  /* 0x0000006205627219 */ /* 0x000fe200000006ff */
[----:B------:R-:W-:Y:S01]  /*1710*/  ULOP3.LUT UR44, UR4, 0x18, URZ, 0x3c, !UPT ;  /* 0x00000018042c7892 */ /* 0x000fe2000f8e3c3f */
[----:B------:R-:W-:Y:S01]  /*1720*/  LOP3.LUT R102, RZ, R3, RZ, 0x33, !PT ;  /* 0x00000003ff667212 */ /* 0x000fe200078e33ff */
[----:B0-----:R-:W-:-:S02]  /*1730*/  IMAD R99, R4, -0x2, R99 ;  /* 0xfffffffe04637824 */ /* 0x001fc400078e0263 */
[----:B-1----:R-:W-:Y:S01]  /*1740*/  VIADD R101, R101, 0xffffffff ;  /* 0xffffffff65657836 */ /* 0x002fe20000000000 */
[----:B--2---:R-:W-:-:S07]  /*1750*/  SHF.L.U64.HI R100, R10, 0x1, R0 ;  /* 0x000000010a647819 */ /* 0x004fce0000010200 */
.L_x_166:
[----:B------:R-:W-:-:S04]  /*1760*/  SHF.L.U32 R0, R105, 0x1f, RZ ;  /* 0x0000001f69007819 */ /* 0x000fc800000006ff */
[----:B------:R-:W0:Y:S02]  /*1770*/  SYNCS.PHASECHK.TRANS64.TRYWAIT P0, [UR43+-0x8], R0 ;  /* 0xfffff800ff0075a7 */ /* 0x000e24000800016b */
[----:B01-34-:R-:W-:Y:S05]  /*1780*/  @!P0 BRA `(.L_x_19) ;  /* 0x0000006400808947 */ /* 0x01bfea0003800000 */
.L_x_187:
[----:B------:R-:W-:Y:S02]  /*1790*/  ULDC UR4, c[0x0][0x28c] ;  /* 0x0000a30000047ab9 */ /* 0x000fe40000000800 */
[----:B------:R-:W-:-:S13]  /*17a0*/  ISETP.LT.AND P0, PT, RZ, UR4, PT ;  /* 0x00000004ff007c0c */ /* 0x000fda000bf01270 */
[----:B------:R-:W-:Y:S05]  /*17b0*/  @P0 BRA `(.L_x_20) ;  /* 0x0000000000400947 */ /* 0x000fea0003800000 */
[----:B0-----:R-:W-:Y:S01]  /*17c0*/  MOV R0, 0x0 ;  /* 0x0000000000007802 */ /* 0x001fe20000000f00 */
[----:B------:R-:W-:Y:S01]  /*17d0*/  ULDC.64 UR4, c[0x4][0x68] ;  /* 0x01001a0000047ab9 */ /* 0x000fe20000000a00 */
[----:B------:R-:W-:Y:S01]  /*17e0*/  ULDC.64 UR6, c[0x4][0x8] ;  /* 0x0100020000067ab9 */ /* 0x000fe20000000a00 */
[----:B------:R-:W-:Y:S01]  /*17f0*/  IMAD.U32 R4, RZ, RZ, UR4 ;  /* 0x00000004ff047e24 */ /* 0x000fe2000f8e00ff */
[----:B------:R0:W1:Y:S01]  /*1800*/  LDC.64 R14, c[0x4][R0] ;  /* 0x01000000000e7b82 */ /* 0x0000620000000a00 */
[----:B------:R-:W-:Y:S01]  /*1810*/  IMAD.U32 R5, RZ, RZ, UR5 ;  /* 0x00000005ff057e24 */ /* 0x000fe2000f8e00ff */
[----:B------:R-:W-:Y:S01]  /*1820*/  ULDC.64 UR4, c[0x4][0x70] ;  /* 0x01001c0000047ab9 */ /* 0x000fe20000000a00 */
[----:B------:R-:W-:Y:S02]  /*1830*/  IMAD.U32 R10, RZ, RZ, UR6 ;  /* 0x00000006ff0a7e24 */ /* 0x000fe4000f8e00ff */
[----:B------:R-:W-:Y:S02]  /*1840*/  IMAD.U32 R6, RZ, RZ, UR4 ;  /* 0x00000004ff067e24 */ /* 0x000fe4000f8e00ff */
[----:B------:R-:W-:-:S02]  /*1850*/  IMAD.U32 R7, RZ, RZ, UR5 ;  /* 0x00000005ff077e24 */ /* 0x000fc4000f8e00ff */
[----:B------:R-:W-:Y:S02]  /*1860*/  IMAD.U32 R11, RZ, RZ, UR7 ;  /* 0x00000007ff0b7e24 */ /* 0x000fe4000f8e00ff */
[----:B------:R-:W-:Y:S02]  /*1870*/  IMAD.MOV.U32 R8, RZ, RZ, 0x1e1 ;  /* 0x000001e1ff087424 */ /* 0x000fe400078e00ff */
[----:B------:R-:W-:Y:S02]  /*1880*/  IMAD.MOV.U32 R12, RZ, RZ, 0x1 ;  /* 0x00000001ff0c7424 */ /* 0x000fe400078e00ff */
[----:B0-----:R-:W-:-:S07]  /*1890*/  IMAD.MOV.U32 R13, RZ, RZ, RZ ;  /* 0x000000ffff0d7224 */ /* 0x001fce00078e00ff */
[----:B------:R-:W-:-:S07]  /*18a0*/  LEPC R20, `(.L_x_20) ;  /* 0x000000001014794e */ /* 0x000fce0000000000 */
[----:B-1---5:R-:W-:Y:S05]  /*18b0*/  CALL.ABS.NOINC R14 ;  /* 0x000000000e007343 */ /* 0x022fea0003c00000 */
.L_x_20:
[----:B------:R-:W-:-:S13]  /*18c0*/  ISETP.NE.AND P0, PT, R104, 0x3, PT ;  /* 0x000000036800780c */ /* 0x000fda0003f05270 */
[----:B------:R-:W-:Y:S05]  /*18d0*/  @!P0 BRA `(.L_x_21) ;  /* 0x0000000000048947 */ /* 0x000fea0003800000 */
[----:B------:R-:W-:Y:S01]  /*18e0*/  BPT.TRAP 0x1 ;  /* 0x000000040000795c */ /* 0x000fe20000300000 */
.L_x_21:
[----:B0-----:R-:W-:Y:S02]  /*18f0*/  IMAD.U32 R3, RZ, RZ, UR38 ;  /* 0x00000026ff037e24 */ /* 0x001fe4000f8e00ff */
[----:B------:R-:W-:-:S03]  /*1900*/  IMAD.U32 R0, RZ, RZ, UR39 ;  /* 0x00000027ff007e24 */ /* 0x000fc6000f8e00ff */
[----:B------:R-:W-:Y:S02]  /*1910*/  LEA R3, R3, UR41, 0x3 ;  /* 0x0000002903037c11 */ /* 0x000fe4000f8e18ff */
[----:B------:R-:W-:-:S04]  /*1920*/  SHF.L.U32 R0, R0, 0x1f, RZ ;  /* 0x0000001f00007819 */ /* 0x000fc800000006ff */
[----:B------:R0:W1:Y:S01]  /*1930*/  SYNCS.PHASECHK.TRANS64.TRYWAIT P1, [R3+URZ], R0 ;  /* 0x00000000030075a7 */ /* 0x000062000802017f */
[----:B------:R-:W-:Y:S05]  /*1940*/  @!P0 BRA `(.L_x_22) ;  /* 0x0000000000048947 */ /* 0x000fea0003800000 */
[----:B------:R-:W-:Y:S01]  /*1950*/  BPT.TRAP 0x1 ;  /* 0x000000040000795c */ /* 0x000fe20000300000 */
.L_x_22:
[----:B------:R-:W-:-:S05]  /*1960*/  IMAD.U32 R4, RZ, RZ, UR42 ;  /* 0x0000002aff047e24 */ /* 0x000fca000f8e00ff */
[----:B------:R-:W-:Y:S01]  /*1970*/  ISETP.GE.AND P2, PT, R4, 0x1, PT ;  /* 0x000000010400780c */ /* 0x000fe20003f46270 */
[----:B-1----:R-:W-:-:S12]  /*1980*/  @P1 BRA `(.L_x_23) ;  /* 0x0000000000081947 */ /* 0x002fd80003800000 */
[----:B------:R-:W1:Y:S02]  /*1990*/  SYNCS.PHASECHK.TRANS64.TRYWAIT P1, [R3+URZ], R0 ;  /* 0x00000000030075a7 */ /* 0x000e64000802017f */
[----:B-1----:R-:W-:Y:S05]  /*19a0*/  @!P1 BRA `(.L_x_24) ;  /* 0x0000006400109947 */ /* 0x002fea0003800000 */
.L_x_23:
[----:B------:R-:W-:Y:S05]  /*19b0*/  WARPSYNC.ALL ;  /* 0x0000000000007948 */ /* 0x000fea0003800000 */
[----:B------:R-:W-:Y:S01]  /*19c0*/  UIADD3 UR4, UR41, 0x100, URZ ;  /* 0x0000010029047890 */ /* 0x000fe2000fffe03f */
[----:B------:R-:W-:Y:S01]  /*19d0*/  WARPGROUP.ARRIVE ;  /* 0x00000000000079c5 */ /* 0x000fe20000000000 */
[----:B------:R-:W-:Y:S02]  /*19e0*/  UIADD3 UR5, UR41, 0xc100, URZ ;  /* 0x0000c10029057890 */ /* 0x000fe4000fffe03f */
[----:B------:R-:W-:Y:S02]  /*19f0*/  USHF.R.U32.HI UR4, URZ, 0x4, UR4 ;  /* 0x000000043f047899 */ /* 0x000fe40008011604 */
[----:B------:R-:W-:-:S02]  /*1a00*/  USHF.R.U32.HI UR5, URZ, 0x4, UR5 ;  /* 0x000000043f057899 */ /* 0x000fc40008011605 */
[----:B------:R-:W-:Y:S02]  /*1a10*/  ULOP3.LUT UR4, UR4, 0x3fff, URZ, 0xc0, !UPT ;  /* 0x00003fff04047892 */ /* 0x000fe4000f8ec03f */
[----:B------:R-:W-:Y:S02]  /*1a20*/  ULOP3.LUT UR5, UR5, 0x3fff, URZ, 0xc0, !UPT ;  /* 0x00003fff05057892 */ /* 0x000fe4000f8ec03f */
[----:B------:R-:W-:Y:S02]  /*1a30*/  ULOP3.LUT UR4, UR4, 0x10000, URZ, 0xfc, !UPT ;  /* 0x0001000004047892 */ /* 0x000fe4000f8efc3f */
[----:B------:R-:W-:Y:S02]  /*1a40*/  ULOP3.LUT UR5, UR5, 0x10000, URZ, 0xfc, !UPT ;  /* 0x0001000005057892 */ /* 0x000fe4000f8efc3f */
[----:B------:R-:W-:Y:S02]  /*1a50*/  ULEA UR6, UR38, UR4, 0xa ;  /* 0x0000000426067291 */ /* 0x000fe4000f8e503f */
[----:B------:R-:W-:Y:S01]  /*1a60*/  ULEA UR7, UR38, UR5, 0xb ;  /* 0x0000000526077291 */ /* 0x000fe2000f8e583f */
[----:B------:R-:W-:Y:S01]  /*1a70*/  UMOV UR9, 0x40000040 ;  /* 0x4000004000097882 */ /* 0x000fe20000000000 */
[----:B------:R-:W-:-:S03]  /*1a80*/  UMOV UR11, 0x40000040 ;  /* 0x40000040000b7882 */ /* 0x000fc60000000000 */
[----:B------:R-:W-:Y:S02]  /*1a90*/  UMOV UR8, UR6 ;  /* 0x0000000600087c82 */ /* 0x000fe40008000000 */
[----:B------:R-:W-:Y:S02]  /*1aa0*/  UMOV UR10, UR7 ;  /* 0x00000007000a7c82 */ /* 0x000fe40008000000 */
[----:B------:R-:W-:Y:S01]  /*1ab0*/  HGMMA.64x128x16.F32 R24, gdesc[UR8], RZ, !UPT, gsb0 ;  /* 0x01e00000081879f0 */ /* 0x000fe2000c0008ff */
[----:B------:R-:W-:Y:S02]  /*1ac0*/  UIADD3 UR8, UR6, 0x2, URZ ;  /* 0x0000000206087890 */ /* 0x000fe4000fffe03f */
[----:B------:R-:W-:Y:S01]  /*1ad0*/  UIADD3 UR10, UR7, 0x2, URZ ;  /* 0x00000002070a7890 */ /* 0x000fe2000fffe03f */
[----:B------:R-:W-:Y:S01]  /*1ae0*/  UMOV UR9, 0x40000040 ;  /* 0x4000004000097882 */ /* 0x000fe20000000000 */
[----:B------:R-:W-:Y:S01]  /*1af0*/  UMOV UR11, 0x40000040 ;  /* 0x40000040000b7882 */ /* 0x000fe20000000000 */
[----:B------:R-:W-:-:S02]  /*1b00*/  WARPGROUP.DEPBAR.LE gsb0, 0x0 ;  /* 0x00008000000079c5 */ /* 0x000fc40000010000 */
[----:B------:R-:W-:-:S06]  /*1b10*/  WARPGROUP.ARRIVE ;  /* 0x00000000000079c5 */ /* 0x000fcc0000000000 */
[----:B------:R-:W-:Y:S01]  /*1b20*/  HGMMA.64x128x16.F32 R24, gdesc[UR8], R24, gsb0 ;  /* 0x01e00000081879f0 */ /* 0x000fe20008000818 */
[----:B------:R-:W-:Y:S02]  /*1b30*/  UIADD3 UR8, UR6, 0x4, URZ ;  /* 0x0000000406087890 */ /* 0x000fe4000fffe03f */
[----:B------:R-:W-:Y:S01]  /*1b40*/  UIADD3 UR10, UR7, 0x4, URZ ;  /* 0x00000004070a7890 */ /* 0x000fe2000fffe03f */
[----:B------:R-:W-:Y:S01]  /*1b50*/  UMOV UR9, 0x40000040 ;  /* 0x4000004000097882 */ /* 0x000fe20000000000 */
[----:B------:R-:W-:Y:S01]  /*1b60*/  UMOV UR11, 0x40000040 ;  /* 0x40000040000b7882 */ /* 0x000fe20000000000 */
[----:B------:R-:W-:Y:S02]  /*1b70*/  WARPGROUP.DEPBAR.LE gsb0, 0x0 ;  /* 0x00008000000079c5 */ /* 0x000fe40000010000 */
        /* <DEDUP_REMOVED lines=36> */
[----:B------:R-:W-:Y:S03]  /*1dc0*/  HGMMA.64x128x16.F32 R24, gdesc[UR8], R24, gsb0 ;  /* 0x01e00000081879f0 */ /* 0x000fe60008000818 */
[----:B------:R-:W-:Y:S02]  /*1dd0*/  WARPGROUP.DEPBAR.LE gsb0, 0x0 ;  /* 0x00008000000079c5 */ /* 0x000fe40000010000 */
[----:B------:R-:W-:Y:S05]  /*1de0*/  @!P2 BRA `(.L_x_25) ;  /* 0x000000040084a947 */ /* 0x000fea0003800000 */
[----:B------:R-:W-:Y:S01]  /*1df0*/  UIADD3 UR6, UR38, 0x1, URZ ;  /* 0x0000000126067890 */ /* 0x000fe2000fffe03f */
[----:B01----:R-:W-:Y:S02]  /*1e00*/  IMAD.U32 R0, RZ, RZ, UR42 ;  /* 0x0000002aff007e24 */ /* 0x003fe4000f8e00ff */
[----:B------:R-:W-:Y:S01]  /*1e10*/  IMAD.U32 R3, RZ, RZ, UR38 ;  /* 0x00000026ff037e24 */ /* 0x000fe2000f8e00ff */
[----:B------:R-:W-:-:S04]  /*1e20*/  UISETP.NE.AND UP0, UPT, UR6, 0x3, UPT ;  /* 0x000000030600788c */ /* 0x000fc8000bf05270 */
[----:B------:R-:W-:Y:S02]  /*1e30*/  USEL UR7, URZ, 0x1, UP0 ;  /* 0x000000013f077887 */ /* 0x000fe40008000000 */
[----:B------:R-:W-:Y:S02]  /*1e40*/  USEL UR6, UR6, URZ, UP0 ;  /* 0x0000003f06067287 */ /* 0x000fe40008000000 */
[----:B------:R-:W-:-:S06]  /*1e50*/  ULOP3.LUT UR7, UR39, UR7, URZ, 0x3c, !UPT ;  /* 0x0000000727077292 */ /* 0x000fcc000f8e3c3f */
[----:B------:R-:W-:-:S07]  /*1e60*/  IMAD.U32 R6, RZ, RZ, UR7 ;  /* 0x00000007ff067e24 */ /* 0x000fce000f8e00ff */
.L_x_32:
[----:B------:R-:W-:Y:S05]  /*1e70*/  @!P0 BRA `(.L_x_26) ;  /* 0x0000000000048947 */ /* 0x000fea0003800000 */
[----:B------:R-:W-:Y:S01]  /*1e80*/  BPT.TRAP 0x1 ;  /* 0x000000040000795c */ /* 0x000fe20000300000 */
.L_x_26:
[----:B------:R-:W-:Y:S01]  /*1e90*/  ULEA UR7, UR6, UR41, 0x3 ;  /* 0x0000002906077291 */ /* 0x000fe2000f8e183f */
[----:B------:R-:W-:-:S08]  /*1ea0*/  SHF.L.U32 R4, R6, 0x1f, RZ ;  /* 0x0000001f06047819 */ /* 0x000fd000000006ff */
[----:B------:R0:W1:Y:S01]  /*1eb0*/  SYNCS.PHASECHK.TRANS64.TRYWAIT P1, [UR7], R4 ;  /* 0x00000004ff0075a7 */ /* 0x0000620008020147 */
[----:B------:R-:W-:Y:S05]  /*1ec0*/  @!P0 BRA `(.L_x_27) ;  /* 0x0000000000048947 */ /* 0x000fea0003800000 */
[----:B------:R-:W-:Y:S01]  /*1ed0*/  BPT.TRAP 0x1 ;  /* 0x000000040000795c */ /* 0x000fe20000300000 */
.L_x_27:
[----:B-1----:R-:W-:Y:S05]  /*1ee0*/  @P1 BRA `(.L_x_28) ;  /* 0x0000000000081947 */ /* 0x002fea0003800000 */
[----:B------:R-:W1:Y:S02]  /*1ef0*/  SYNCS.PHASECHK.TRANS64.TRYWAIT P1, [UR7], R4 ;  /* 0x00000004ff0075a7 */ /* 0x000e640008020147 */
[----:B-1----:R-:W-:Y:S05]  /*1f00*/  @!P1 BRA `(.L_x_29) ;  /* 0x0000005c00cc9947 */ /* 0x002fea0003800000 */
.L_x_28:
[----:B------:R-:W-:Y:S01]  /*1f10*/  ULEA UR7, UR6, UR4, 0xa ;  /* 0x0000000406077291 */ /* 0x000fe2000f8e503f */
[----:B------:R-:W-:Y:S01]  /*1f20*/  WARPGROUP.ARRIVE ;  /* 0x00000000000079c5 */ /* 0x000fe20000000000 */
[----:B------:R-:W-:Y:S01]  /*1f30*/  ULEA UR12, UR6, UR5, 0xb ;  /* 0x00000005060c7291 */ /* 0x000fe2000f8e583f */
[----:B------:R-:W-:Y:S01]  /*1f40*/  UMOV UR9, 0x40000040 ;  /* 0x4000004000097882 */ /* 0x000fe20000000000 */
[----:B------:R-:W-:-:S03]  /*1f50*/  UMOV UR11, 0x40000040 ;  /* 0x40000040000b7882 */ /* 0x000fc60000000000 */
[----:B------:R-:W-:Y:S02]  /*1f60*/  UMOV UR8, UR7 ;  /* 0x0000000700087c82 */ /* 0x000fe40008000000 */
[----:B------:R-:W-:Y:S02]  /*1f70*/  UMOV UR10, UR12 ;  /* 0x0000000c000a7c82 */ /* 0x000fe40008000000 */
[----:B------:R-:W-:Y:S01]  /*1f80*/  HGMMA.64x128x16.F32 R24, gdesc[UR8], R24, gsb0 ;  /* 0x01e00000081879f0 */ /* 0x000fe20008000818 */
        /* <DEDUP_REMOVED lines=51> */
[----:B------:R-:W-:Y:S01]  /*22c0*/  BPT.TRAP 0x1 ;  /* 0x000000040000795c */ /* 0x000fe20000300000 */
.L_x_30:
[----:B------:R-:W-:-:S13]  /*22d0*/  ISETP.NE.AND P1, PT, R89, RZ, PT ;  /* 0x000000ff5900720c */ /* 0x000fda0003f25270 */
[----:B01----:R-:W-:-:S05]  /*22e0*/  @P1 LEA R4, R3, UR41, 0x3 ;  /* 0x0000002903041c11 */ /* 0x003fca000f8e18ff */
[----:B------:R-:W-:-:S05]  /*22f0*/  @P1 VIADD R5, R4, 0x18 ;  /* 0x0000001804051836 */ /* 0x000fca0000000000 */
[----:B------:R-:W-:-:S04]  /*2300*/  @P1 PRMT R5, R88, 0x654, R5 ;  /* 0x0000065458051816 */ /* 0x000fc80000000005 */
[----:B------:R0:W-:Y:S01]  /*2310*/  @P1 SYNCS.ARRIVE.TRANS64.RED.A1T0 RZ, [R5+URZ], RZ ;  /* 0x000000ff05ff19a7 */ /* 0x0001e2000810043f */
[----:B------:R-:W-:-:S13]  /*2320*/  ISETP.GT.U32.AND P1, PT, R23, 0x1, PT ;  /* 0x000000011700780c */ /* 0x000fda0003f24070 */
[----:B0-----:R-:W-:Y:S05]  /*2330*/  @P1 BRA `(.L_x_31) ;  /* 0x0000000000041947 */ /* 0x001fea0003800000 */
[----:B------:R-:W-:Y:S01]  /*2340*/  BPT.TRAP 0x1 ;  /* 0x000000040000795c */ /* 0x000fe20000300000 */
.L_x_31:
[----:B------:R-:W-:Y:S01]  /*2350*/  UIADD3 UR6, UR6, 0x1, URZ ;  /* 0x0000000106067890 */ /* 0x000fe2000fffe03f */
[C---:B------:R-:W-:Y:S01]  /*2360*/  ISETP.GT.AND P2, PT, R0.reuse, 0x1, PT ;  /* 0x000000010000780c */ /* 0x040fe20003f44270 */
[----:B------:R-:W-:Y:S02]  /*2370*/  VIADD R3, R3, 0x1 ;  /* 0x0000000103037836 */ /* 0x000fe40000000000 */
[----:B------:R-:W-:Y:S01]  /*2380*/  UISETP.NE.AND UP0, UPT, UR6, 0x3, UPT ;  /* 0x000000030600788c */ /* 0x000fe2000bf05270 */
[----:B------:R-:W-:Y:S02]  /*2390*/  VIADD R0, R0, 0xffffffff ;  /* 0xffffffff00007836 */ /* 0x000fe40000000000 */
[C---:B------:R-:W-:Y:S01]  /*23a0*/  ISETP.NE.AND P1, PT, R3.reuse, 0x3, PT ;  /* 0x000000030300780c */ /* 0x040fe20003f25270 */
[----:B------:R-:W-:Y:S02]  /*23b0*/  USEL UR7, URZ, 0x1, UP0 ;  /* 0x000000013f077887 */ /* 0x000fe40008000000 */
[----:B------:R-:W-:Y:S01]  /*23c0*/  USEL UR6, UR6, URZ, UP0 ;  /* 0x0000003f06067287 */ /* 0x000fe20008000000 */
[----:B------:R-:W-:-:S03]  /*23d0*/  SEL R3, R3, RZ, P1 ;  /* 0x000000ff03037207 */ /* 0x000fc60000800000 */
[----:B------:R-:W-:Y:S01]  /*23e0*/  LOP3.LUT R6, R6, UR7, RZ, 0x3c, !PT ;  /* 0x0000000706067c12 */ /* 0x000fe2000f8e3cff */
[----:B------:R-:W-:Y:S07]  /*23f0*/  @P2 BRA `(.L_x_32) ;  /* 0xfffffff8009c2947 */ /* 0x000fee000383ffff */
.L_x_25:
[----:B01----:R-:W0:Y:S01]  /*2400*/  LDC R0, c[0x0][0x28c] ;  /* 0x0000a300ff007b82 */ /* 0x003e220000000800 */
[----:B------:R-:W-:-:S04]  /*2410*/  IMAD.U32 R3, RZ, RZ, UR47 ;  /* 0x0000002fff037e24 */ /* 0x000fc8000f8e00ff */
[----:B------:R1:W-:Y:S01]  /*2420*/  SYNCS.ARRIVE.TRANS64.A1T0 RZ, [R3+UR46], RZ ;  /* 0x000000ff03ff79a7 */ /* 0x0003e2000810002e */
[----:B0-----:R-:W-:-:S13]  /*2430*/  ISETP.GE.AND P1, PT, R0, 0x1, PT ;  /* 0x000000010000780c */ /* 0x001fda0003f26270 */
[----:B-1----:R-:W-:Y:S05]  /*2440*/  @!P1 BRA `(.L_x_33) ;  /* 0x0000000000449947 */ /* 0x002fea0003800000 */
[----:B------:R-:W-:Y:S05]  /*2450*/  @!P0 BRA `(.L_x_34) ;  /* 0x0000000000048947 */ /* 0x000fea0003800000 */
[----:B------:R-:W-:Y:S01]  /*2460*/  BPT.TRAP 0x1 ;  /* 0x000000040000795c */ /* 0x000fe20000300000 */
.L_x_34:
[----:B------:R-:W-:-:S13]  /*2470*/  ISETP.NE.AND P0, PT, R89, RZ, PT ;  /* 0x000000ff5900720c */ /* 0x000fda0003f05270 */
[----:B------:R-:W-:-:S05]  /*2480*/  VOTEU.ANY UP0, P0 ;  /* 0x00000000003f7886 */ /* 0x000fca0000000100 */
[----:B------:R-:W-:-:S06]  /*2490*/  @UP0 UIADD3 UR4, UR38, UR42, URZ ;  /* 0x0000002a26040290 */ /* 0x000fcc000fffe03f */
[----:B------:R-:W-:Y:S02]  /*24a0*/  IMAD.U32 R4, RZ, RZ, UR4 ;  /* 0x00000004ff047e24 */ /* 0x000fe4000f8e00ff */
[----:B------:R-:W-:Y:S02]  /*24b0*/  IMAD.U32 R3, RZ, RZ, UR4 ;  /* 0x00000004ff037e24 */ /* 0x000fe4000f8e00ff */
[----:B------:R-:W-:-:S05]  /*24c0*/  @P0 IMAD.WIDE.U32 R4, R4, -0x55555555, RZ ;  /* 0xaaaaaaab04040825 */ /* 0x000fca00078e00ff */
[----:B------:R-:W-:-:S05]  /*24d0*/  @P0 SHF.R.U32.HI R0, RZ, 0x1, R5 ;  /* 0x00000001ff000819 */ /* 0x000fca0000011605 */
[----:B------:R-:W-:-:S05]  /*24e0*/  @P0 IMAD R0, R0, -0x3, R3 ;  /* 0xfffffffd00000824 */ /* 0x000fca00078e0203 */
[----:B------:R-:W-:-:S05]  /*24f0*/  @P0 LEA R0, R0, UR41, 0x3 ;  /* 0x0000002900000c11 */ /* 0x000fca000f8e18ff */
[----:B------:R-:W-:-:S05]  /*2500*/  @P0 VIADD R3, R0, 0x18 ;  /* 0x0000001800030836 */ /* 0x000fca0000000000 */
[----:B------:R-:W-:-:S04]  /*2510*/  @P0 PRMT R3, R88, 0x654, R3 ;  /* 0x0000065458030816 */ /* 0x000fc80000000003 */
[----:B------:R0:W-:Y:S01]  /*2520*/  @P0 SYNCS.ARRIVE.TRANS64.RED.A1T0 RZ, [R3+URZ], RZ ;  /* 0x000000ff03ff09a7 */ /* 0x0001e2000810043f */
[----:B------:R-:W-:-:S13]  /*2530*/  ISETP.GT.U32.AND P0, PT, R23, 0x1, PT ;  /* 0x000000011700780c */ /* 0x000fda0003f04070 */
[----:B0-----:R-:W-:Y:S05]  /*2540*/  @P0 BRA `(.L_x_33) ;  /* 0x0000000000040947 */ /* 0x001fea0003800000 */
[----:B------:R-:W-:Y:S01]  /*2550*/  BPT.TRAP 0x1 ;  /* 0x000000040000795c */ /* 0x000fe20000300000 */
.L_x_33:
[----:B------:R-:W-:Y:S01]  /*2560*/  SHF.L.U32 R0, R105, 0x1f, RZ ;  /* 0x0000001f69007819 */ /* 0x000fe200000006ff */
[----:B------:R-:W-:Y:S01]  /*2570*/  UIADD3 UR38, UR38, UR45, URZ ;  /* 0x0000002d26267290 */ /* 0x000fe2000fffe03f */
[----:B------:R-:W-:Y:S01]  /*2580*/  SHF.R.S32.HI R9, RZ, 0x1f, R19 ;  /* 0x0000001fff097819 */ /* 0x000fe20000011413 */
[----:B------:R-:W-:Y:S01]  /*2590*/  UISETP.GE.U32.AND UP1, UPT, UR45, 0x3, UPT ;  /* 0x000000032d00788c */ /* 0x000fe2000bf26070 */
[----:B------:R-:W0:Y:S01]  /*25a0*/  SYNCS.PHASECHK.TRANS64.TRYWAIT P0, [UR43+0x8], R0 ;  /* 0x00000800ff0075a7 */ /* 0x000e22000800016b */
[----:B------:R-:W-:-:S04]  /*25b0*/  UISETP.GT.U32.AND UP0, UPT, UR38, 0x2, UPT ;  /* 0x000000022600788c */ /* 0x000fc8000bf04070 */
[----:B------:R-:W-:-:S04]  /*25c0*/  UISETP.LT.U32.AND UP0, UPT, UR45, 0x3, UP0 ;  /* 0x000000032d00788c */ /* 0x000fc80008701070 */
[----:B------:R-:W-:Y:S02]  /*25d0*/  USEL UR6, URZ, 0x1, !UP0 ;  /* 0x000000013f067887 */ /* 0x000fe4000c000000 */
[----:B------:R-:W-:Y:S02]  /*25e0*/  @UP1 UIMAD.WIDE.U32 UR4, UR38, -0x55555555, URZ ;  /* 0xaaaaaaab260418a5 */ /* 0x000fe4000f8e003f */
[----:B------:R-:W-:Y:S02]  /*25f0*/  ULOP3.LUT UR39, UR39, UR6, URZ, 0x3c, !UPT ;  /* 0x0000000627277292 */ /* 0x000fe4000f8e3c3f */
[----:B------:R-:W-:-:S04]  /*2600*/  @UP1 USHF.R.U32.HI UR4, URZ, 0x1, UR5 ;  /* 0x000000013f041899 */ /* 0x000fc80008011605 */
[----:B------:R-:W-:Y:S01]  /*2610*/  @UP1 ULOP3.LUT UR39, UR39, 0x1, UR4, 0x78, !UPT ;  /* 0x0000000127271892 */ /* 0x000fe2000f8e7804 */
[----:B0-----:R-:W-:Y:S11]  /*2620*/  @!P0 BRA `(.L_x_35) ;  /* 0x00000058001c8947 */ /* 0x001ff60003800000 */
.L_x_188:
[----:B------:R-:W-:Y:S01]  /*2630*/  ULDC.64 UR4, c[0x0][0x5d0] ;  /* 0x0001740000047ab9 */ /* 0x000fe20000000a00 */
[----:B------:R-:W-:Y:S01]  /*2640*/  ULDC UR6, c[0x0][0x284] ;  /* 0x0000a10000067ab9 */ /* 0x000fe20000000800 */
[----:B0-----:R-:W-:Y:S02]  /*2650*/  IMAD R0, R9, UR4, RZ ;  /* 0x0000000409007c24 */ /* 0x001fe4000f8e02ff */
[----:B------:R-:W-:Y:S02]  /*2660*/  IMAD.SHL.U32 R12, R18, 0x80, RZ ;  /* 0x00000080120c7824 */ /* 0x000fe400078e00ff */
[C---:B------:R-:W-:Y:S02]  /*2670*/  IMAD R3, R19.reuse, UR5, R0 ;  /* 0x0000000513037c24 */ /* 0x040fe4000f8e0200 */
[----:B------:R-:W-:Y:S01]  /*2680*/  IMAD.SHL.U32 R0, R22, 0x40, RZ ;  /* 0x0000004016007824 */ /* 0x000fe200078e00ff */
[----:B------:R-:W-:Y:S01]  /*2690*/  SHF.R.S32.HI R13, RZ, 0x1f, R12 ;  /* 0x0000001fff0d7819 */ /* 0x000fe2000001140c */
[----:B------:R-:W-:Y:S01]  /*26a0*/  IMAD.WIDE.U32 R4, R19, UR4, R94 ;  /* 0x0000000413047c25 */ /* 0x000fe2000f8e005e */
[----:B------:R-:W-:-:S02]  /*26b0*/  ULDC.64 UR4, c[0x0][0x5c8] ;  /* 0x0001720000047ab9 */ /* 0x000fc40000000a00 */
[----:B------:R-:W-:Y:S01]  /*26c0*/  ISETP.GE.AND P0, PT, R0, UR6, PT ;  /* 0x0000000600007c0c */ /* 0x000fe2000bf06270 */
[----:B------:R-:W-:Y:S01]  /*26d0*/  ULDC UR6, c[0x0][0x288] ;  /* 0x0000a20000067ab9 */ /* 0x000fe20000000800 */
[----:B------:R-:W-:Y:S01]  /*26e0*/  IADD3 R4, P1, R12, R4, RZ ;  /* 0x000000040c047210 */ /* 0x000fe20007f3e0ff */
[----:B------:R-:W-:Y:S01]  /*26f0*/  IMAD.WIDE R20, R22, 0x40, R92 ;  /* 0x0000004016147825 */ /* 0x000fe200078e025c */
[----:B------:R-:W-:Y:S02]  /*2700*/  ISETP.GE.OR P0, PT, R12, UR6, P0 ;  /* 0x000000060c007c0c */ /* 0x000fe40008706670 */
[----:B------:R-:W-:Y:S01]  /*2710*/  IADD3.X R5, R13, R5, R3, P1, !PT ;  /* 0x000000050d057210 */ /* 0x000fe20000ffe403 */
[----:B------:R-:W-:-:S04]  /*2720*/  IMAD R7, R21, UR4, RZ ;  /* 0x0000000415077c24 */ /* 0x000fc8000f8e02ff */
[C---:B------:R-:W-:Y:S02]  /*2730*/  IMAD R7, R20.reuse, UR5, R7 ;  /* 0x0000000514077c24 */ /* 0x040fe4000f8e0207 */
[----:B------:R-:W-:-:S04]  /*2740*/  IMAD.WIDE.U32 R106, R20, UR4, R4 ;  /* 0x00000004146a7c25 */ /* 0x000fc8000f8e0004 */
[----:B------:R-:W-:Y:S05]  /*2750*/  @P0 BRA `(.L_x_36) ;  /* 0x0000003c00dc0947 */ /* 0x000fea0003800000 */
[----:B-----5:R-:W-:Y:S01]  /*2760*/  FSETP.NEU.AND P0, PT, R91, RZ, PT ;  /* 0x000000ff5b00720b */ /* 0x020fe20003f0d000 */
[----:B------:R-:W-:Y:S01]  /*2770*/  IMAD.IADD R3, R99, 0x1, -R12 ;  /* 0x0000000163037824 */ /* 0x000fe200078e0a0c */
[----:B------:R-:W-:Y:S01]  /*2780*/  BSSY B0, `(.L_x_36) ;  /* 0x00003f4000007945 */ /* 0x000fe20003800000 */
[----:B------:R-:W-:Y:S02]  /*2790*/  IMAD.IADD R0, R103, 0x1, -R0 ;  /* 0x0000000167007824 */ /* 0x000fe400078e0a00 */
[----:B------:R-:W-:Y:S01]  /*27a0*/  IMAD.IADD R115, R107, 0x1, R7 ;  /* 0x000000016b737824 */ /* 0x000fe200078e0207 */
[----:B------:R-:W-:-:S04]  /*27b0*/  ISETP.GT.AND P2, PT, R3, RZ, PT ;  /* 0x000000ff0300720c */ /* 0x000fc80003f44270 */
[----:B------:R-:W-:-:S03]  /*27c0*/  ISETP.GT.AND P1, PT, R0, RZ, P2 ;  /* 0x000000ff0000720c */ /* 0x000fc60001724270 */
[----:B------:R-:W-:Y:S10]  /*27d0*/  @!P0 BRA `(.L_x_37) ;  /* 0x0000002c00208947 */ /* 0x000ff40003800000 */
[----:B------:R-:W0:Y:S01]  /*27e0*/  LDC.64 R108, c[0x0][0x5b8] ;  /* 0x00016e00ff6c7b82 */ /* 0x000e220000000a00 */
[----:B------:R-:W-:-:S07]  /*27f0*/  ULDC.64 UR4, c[0x0][0x5c0] ;  /* 0x0001700000047ab9 */ /* 0x000fce0000000a00 */
[----:B------:R-:W1:Y:S08]  /*2800*/  LDC.64 R110, c[0x0][0x5b0] ;  /* 0x00016c00ff6e7b82 */ /* 0x000e700000000a00 */
[----:B------:R-:W2:Y:S01]  /*2810*/  LDC.64 R112, c[0x0][0x5a8] ;  /* 0x00016a00ff707b82 */ /* 0x000ea20000000a00 */
[-C--:B0-----:R-:W-:Y:S02]  /*2820*/  IMAD R6, R9, R108.reuse, RZ ;  /* 0x0000006c09067224 */ /* 0x081fe400078e02ff */
[----:B------:R-:W-:-:S04]  /*2830*/  IMAD.WIDE.U32 R4, R19, R108, R94 ;  /* 0x0000006c13047225 */ /* 0x000fc800078e005e */
[----:B------:R-:W-:Y:S01]  /*2840*/  IMAD R107, R19, R109, R6 ;  /* 0x0000006d136b7224 */ /* 0x000fe200078e0206 */
[----:B------:R-:W-:Y:S01]  /*2850*/  IADD3 R6, P0, R12, R4, RZ ;  /* 0x000000040c067210 */ /* 0x000fe20007f1e0ff */
[----:B-1----:R-:W-:-:S03]  /*2860*/  IMAD R4, R21, R110, RZ ;  /* 0x0000006e15047224 */ /* 0x002fc600078e02ff */
[----:B------:R-:W-:Y:S01]  /*2870*/  IADD3.X R7, R13, R5, R107, P0, !PT ;  /* 0x000000050d077210 */ /* 0x000fe200007fe46b */
[C---:B------:R-:W-:Y:S02]  /*2880*/  IMAD R109, R20.reuse, R111, R4 ;  /* 0x0000006f146d7224 */ /* 0x040fe400078e0204 */
[----:B------:R-:W-:-:S04]  /*2890*/  IMAD.WIDE.U32 R4, R20, R110, R6 ;  /* 0x0000006e14047225 */ /* 0x000fc800078e0006 */
[----:B------:R-:W-:Y:S01]  /*28a0*/  IMAD.IADD R5, R5, 0x1, R109 ;  /* 0x0000000105057824 */ /* 0x000fe200078e026d */
[----:B--2---:R-:W-:-:S04]  /*28b0*/  LEA R10, P0, R4, R112, 0x1 ;  /* 0x00000070040a7211 */ /* 0x004fc800078008ff */
[----:B------:R-:W-:-:S05]  /*28c0*/  LEA.HI.X R11, R4, R113, R5, 0x1, P0 ;  /* 0x00000071040b7211 */ /* 0x000fca00000f0c05 */
[----:B------:R-:W2:Y:S01]  /*28d0*/  @P1 LDG.E.LTC128B.U16 R18, desc[UR36][R10.64] ;  /* 0x000000240a121981 */ /* 0x000ea2000c1e1520 */
[----:B------:R-:W-:Y:S01]  /*28e0*/  IMAD.WIDE.U32 R4, R20, R110, R12 ;  /* 0x0000006e14047225 */ /* 0x000fe200078e000c */
[----:B------:R-:W-:Y:S02]  /*28f0*/  BSSY B1, `(.L_x_38) ;  /* 0x0000015000017945 */ /* 0x000fe40003800000 */
[----:B------:R-:W-:-:S04]  /*2900*/  IADD3 R14, P0, R94, R4, RZ ;  /* 0x000000045e0e7210 */ /* 0x000fc80007f1e0ff */
[----:B------:R-:W-:Y:S02]  /*2910*/  IADD3.X R15, R95, R109, R5, P0, !PT ;  /* 0x0000006d5f0f7210 */ /* 0x000fe400007fe405 */
[----:B------:R-:W-:Y:S01]  /*2920*/  LEA R8, P0, R106, UR4, 0x1 ;  /* 0x000000046a087c11 */ /* 0x000fe2000f8008ff */
[----:B------:R-:W-:-:S03]  /*2930*/  IMAD.WIDE.U32 R14, R19, R108, R14 ;  /* 0x0000006c130e7225 */ /* 0x000fc600078e000e */
[----:B------:R-:W-:Y:S02]  /*2940*/  LEA.HI.X R9, R106, UR5, R115, 0x1, P0 ;  /* 0x000000056a097c11 */ /* 0x000fe400080f0c73 */
[----:B------:R-:W-:-:S04]  /*2950*/  ISETP.GT.AND P0, PT, R3, 0x1, PT ;  /* 0x000000010300780c */ /* 0x000fc80003f04270 */
[----:B------:R-:W-:Y:S01]  /*2960*/  ISETP.GT.AND P3, PT, R0, RZ, P0 ;  /* 0x000000ff0000720c */ /* 0x000fe20000764270 */
[----:B--2---:R-:W-:-:S05]  /*2970*/  HADD2.F32 R4, -RZ, R18.H0_H0 ;  /* 0x20000012ff047230 */ /* 0x004fca0000004100 */
[----:B------:R-:W-:Y:S01]  /*2980*/  FMUL R5, R4, R91 ;  /* 0x0000005b04057220 */ /* 0x000fe20000400000 */
[----:B------:R-:W-:-:S03]  /*2990*/  LEA R4, P4, R14, R112, 0x1 ;  /* 0x000000700e047211 */ /* 0x000fc600078808ff */
[----:B------:R-:W-:-:S05]  /*29a0*/  FFMA R5, R24, R90, R5 ;  /* 0x0000005a18057223 */ /* 0x000fca0000000005 */
[----:B------:R-:W-:Y:S01]  /*29b0*/  F2FP.F16.F32.PACK_AB R10, RZ, R5 ;  /* 0x00000005ff0a723e */ /* 0x000fe200000000ff */
[----:B------:R-:W-:-:S03]  /*29c0*/  IMAD.IADD R5, R107, 0x1, R15 ;  /* 0x000000016b057824 */ /* 0x000fc600078e020f */
[----:B------:R-:W-:Y:S01]  /*29d0*/  PRMT R11, R10, 0x7610, R11 ;  /* 0x000076100a0b7816 */ /* 0x000fe2000000000b */
[----:B------:R-:W-:Y:S01]  /*29e0*/  IMAD.SHL.U32 R10, R110, 0x8, RZ ;  /* 0x000000086e0a7824 */ /* 0x000fe200078e00ff */
[----:B------:R-:W-:-:S03]  /*29f0*/  LEA.HI.X R5, R14, R113, R5, 0x1, P4 ;  /* 0x000000710e057211 */ /* 0x000fc600020f0c05 */
[----:B------:R0:W-:Y:S02]  /*2a00*/  @P1 STG.E.U16 desc[UR36][R8.64], R11 ;  /* 0x0000000b08001986 */ /* 0x0001e4000c101524 */
[----:B0-----:R-:W-:Y:S01]  /*2a10*/  SHF.L.U64.HI R11, R110, 0x3, R111 ;  /* 0x000000036e0b7819 */ /* 0x001fe2000001026f */
[----:B------:R-:W-:Y:S06]  /*2a20*/  @!P3 BRA `(.L_x_39) ;  /* 0x000000000004b947 */ /* 0x000fec0003800000 */
[----:B------:R0:W5:Y:S02]  /*2a30*/  LDG.E.LTC128B.U16 R18, desc[UR36][R4.64+0x2] ;  /* 0x0000022404127981 */ /* 0x000164000c1e1520 */
.L_x_39:
[----:B------:R-:W-:Y:S05]  /*2a40*/  BSYNC B1 ;  /* 0x0000000000017941 */ /* 0x000fea0003800000 */
.L_x_38:
[----:B------:R-:W-:Y:S01]  /*2a50*/  IMAD.WIDE.U32 R10, R20, R110, R10 ;  /* 0x0000006e140a7225 */ /* 0x000fe200078e000a */
[----:B------:R-:W-:-:S03]  /*2a60*/  ISETP.GT.AND P2, PT, R0, 0x8, P2 ;  /* 0x000000080000780c */ /* 0x000fc60001744270 */
[----:B-----5:R-:W-:Y:S01]  /*2a70*/  HADD2.F32 R14, -RZ, R18.H0_H0 ;  /* 0x20000012ff0e7230 */ /* 0x020fe20000004100 */
[----:B------:R-:W-:Y:S01]  /*2a80*/  IADD3 R6, P1, R6, R10, RZ ;  /* 0x0000000a06067210 */ /* 0x000fe20007f3e0ff */
[----:B------:R-:W-:-:S03]  /*2a90*/  IMAD.IADD R109, R109, 0x1, R11 ;  /* 0x000000016d6d7824 */ /* 0x000fc600078e020b */
[----:B------:R-:W-:Y:S01]  /*2aa0*/  FMUL R14, R14, R91 ;  /* 0x0000005b0e0e7220 */ /* 0x000fe20000400000 */
[----:B------:R-:W-:-:S03]  /*2ab0*/  IMAD.X R7, R109, 0x1, R7, P1 ;  /* 0x000000016d077824 */ /* 0x000fc600008e0607 */
[----:B------:R-:W-:Y:S01]  /*2ac0*/  FFMA R25, R25, R90, R14 ;  /* 0x0000005a19197223 */ /* 0x000fe2000000000e */
[----:B------:R-:W-:-:S04]  /*2ad0*/  LEA R14, P1, R6, R112, 0x1 ;  /* 0x00000070060e7211 */ /* 0x000fc800078208ff */
[----:B------:R-:W-:Y:S01]  /*2ae0*/  LEA.HI.X R15, R6, R113, R7, 0x1, P1 ;  /* 0x00000071060f7211 */ /* 0x000fe200008f0c07 */
[----:B------:R-:W-:Y:S01]  /*2af0*/  @P3 IMAD.MOV.U32 R6, RZ, RZ, R8 ;  /* 0x000000ffff063224 */ /* 0x000fe200078e0008 */
[----:B------:R-:W-:Y:S01]  /*2b00*/  F2FP.F16.F32.PACK_AB R25, RZ, R25 ;  /* 0x00000019ff19723e */ /* 0x000fe200000000ff */
[----:B------:R-:W-:-:S05]  /*2b10*/  @P3 IMAD.MOV.U32 R7, RZ, RZ, R9 ;  /* 0x000000ffff073224 */ /* 0x000fca00078e0009 */
[----:B------:R1:W-:Y:S04]  /*2b20*/  @P3 STG.E.U16 desc[UR36][R6.64+0x2], R25 ;  /* 0x0000021906003986 */ /* 0x0003e8000c101524 */
[----:B------:R-:W2:Y:S01]  /*2b30*/  @P2 LDG.E.LTC128B.U16 R18, desc[UR36][R14.64] ;  /* 0x000000240e122981 */ /* 0x000ea2000c1e1520 */
[----:B------:R-:W-:Y:S01]  /*2b40*/  IADD3 R12, P1, P3, R94, R10, R12 ;  /* 0x0000000a5e0c7210 */ /* 0x000fe20007b3e00c */
[----:B------:R-:W-:Y:S01]  /*2b50*/  BSSY B1, `(.L_x_40) ;  /* 0x0000011000017945 */ /* 0x000fe20003800000 */
[----:B------:R-:W-:Y:S02]  /*2b60*/  ISETP.GT.AND P0, PT, R0, 0x8, P0 ;  /* 0x000000080000780c */ /* 0x000fe40000704270 */
[----:B------:R-:W-:-:S03]  /*2b70*/  IADD3.X R13, R95, R109, R13, P1, P3 ;  /* 0x0000006d5f0d7210 */ /* 0x000fc60000fe640d */
[----:B------:R-:W-:Y:S01]  /*2b80*/  IMAD.WIDE.U32 R12, R19, R108, R12 ;  /* 0x0000006c130c7225 */ /* 0x000fe200078e000c */
[----:B------:R-:W-:-:S03]  /*2b90*/  SHF.L.U64.HI R19, R96, 0x1, R97 ;  /* 0x0000000160137819 */ /* 0x000fc60000010261 */
[----:B------:R-:W-:Y:S01]  /*2ba0*/  IMAD.IADD R13, R107, 0x1, R13 ;  /* 0x000000016b0d7824 */ /* 0x000fe200078e020d */
[----:B-1----:R-:W-:-:S04]  /*2bb0*/  LEA R6, P3, R12, R112, 0x1 ;  /* 0x000000700c067211 */ /* 0x002fc800078608ff */
[----:B------:R-:W-:Y:S01]  /*2bc0*/  LEA.HI.X R7, R12, R113, R13, 0x1, P3 ;  /* 0x000000710c077211 */ /* 0x000fe200018f0c0d */
[----:B--2---:R-:W-:-:S05]  /*2bd0*/  HADD2.F32 R10, -RZ, R18.H0_H0 ;  /* 0x20000012ff0a7230 */ /* 0x004fca0000004100 */
[----:B------:R-:W-:Y:S01]  /*2be0*/  FMUL R11, R10, R91 ;  /* 0x0000005b0a0b7220 */ /* 0x000fe20000400000 */
[----:B------:R-:W-:-:S03]  /*2bf0*/  LEA R10, P1, R96, R8, 0x1 ;  /* 0x00000008600a7211 */ /* 0x000fc600078208ff */
[----:B------:R-:W-:-:S05]  /*2c00*/  FFMA R11, R26, R90, R11 ;  /* 0x0000005a1a0b7223 */ /* 0x000fca000000000b */
[----:B------:R-:W-:Y:S01]  /*2c10*/  F2FP.F16.F32.PACK_AB R14, RZ, R11 ;  /* 0x0000000bff0e723e */ /* 0x000fe200000000ff */
[----:B------:R-:W-:-:S05]  /*2c20*/  IMAD.X R11, R19, 0x1, R9, P1 ;  /* 0x00000001130b7824 */ /* 0x000fca00008e0609 */
[----:B------:R1:W-:Y:S01]  /*2c30*/  @P2 STG.E.U16 desc[UR36][R10.64], R14 ;  /* 0x0000000e0a002986 */ /* 0x0003e2000c101524 */
[----:B------:R-:W-:Y:S05]  /*2c40*/  @!P0 BRA `(.L_x_41) ;  /* 0x0000000000048947 */ /* 0x000fea0003800000 */
[----:B------:R2:W5:Y:S02]  /*2c50*/  LDG.E.LTC128B.U16 R18, desc[UR36][R6.64+0x2] ;  /* 0x0000022406127981 */ /* 0x000564000c1e1520 */
.L_x_41:
[----:B------:R-:W-:Y:S05]  /*2c60*/  BSYNC B1 ;  /* 0x0000000000017941 */ /* 0x000fea0003800000 */
.L_x_40:
[----:B-----5:R-:W-:Y:S01]  /*2c70*/  HADD2.F32 R12, -RZ, R18.H0_H0 ;  /* 0x20000012ff0c7230 */ /* 0x020fe20000004100 */
[----:B------:R-:W-:Y:S01]  /*2c80*/  ISETP.GT.AND P1, PT, R3, 0x8, PT ;  /* 0x000000080300780c */ /* 0x000fe20003f24270 */
[----:B------:R-:W-:Y:S03]  /*2c90*/  BSSY B1, `(.L_x_42) ;  /* 0x0000008000017945 */ /* 0x000fe60003800000 */
[----:B------:R-:W-:Y:S01]  /*2ca0*/  FMUL R12, R12, R91 ;  /* 0x0000005b0c0c7220 */ /* 0x000fe20000400000 */
[----:B------:R-:W-:-:S03]  /*2cb0*/  ISETP.GT.AND P2, PT, R0, RZ, P1 ;  /* 0x000000ff0000720c */ /* 0x000fc60000f44270 */
[----:B------:R-:W-:-:S05]  /*2cc0*/  FFMA R12, R27, R90, R12 ;  /* 0x0000005a1b0c7223 */ /* 0x000fca000000000c */
[----:B------:R-:W-:-:S05]  /*2cd0*/  F2FP.F16.F32.PACK_AB R12, RZ, R12 ;  /* 0x0000000cff0c723e */ /* 0x000fca00000000ff */
[----:B------:R3:W-:Y:S01]  /*2ce0*/  @P0 STG.E.U16 desc[UR36][R10.64+0x2], R12 ;  /* 0x0000020c0a000986 */ /* 0x0007e2000c101524 */
[----:B------:R-:W-:Y:S05]  /*2cf0*/  @!P2 BRA `(.L_x_43) ;  /* 0x000000000004a947 */ /* 0x000fea0003800000 */
[----:B------:R4:W5:Y:S02]  /*2d00*/  LDG.E.LTC128B.U16 R18, desc[UR36][R4.64+0x10] ;  /* 0x0000102404127981 */ /* 0x000964000c1e1520 */
.L_x_43:
[----:B------:R-:W-:Y:S05]  /*2d10*/  BSYNC B1 ;  /* 0x0000000000017941 */ /* 0x000fea0003800000 */
.L_x_42:
[----:B---3-5:R-:W-:Y:S01]  /*2d20*/  HADD2.F32 R12, -RZ, R18.H0_H0 ;  /* 0x20000012ff0c7230 */ /* 0x028fe20000004100 */
        /* <DEDUP_REMOVED lines=9> */
.L_x_45:
[----:B------:R-:W-:Y:S05]  /*2dc0*/  BSYNC B1 ;  /* 0x0000000000017941 */ /* 0x000fea0003800000 */
.L_x_44:
[----:B-----5:R-:W-:Y:S01]  /*2dd0*/  HADD2.F32 R12, -RZ, R18.H0_H0 ;  /* 0x20000012ff0c7230 */ /* 0x020fe20000004100 */
[----:B------:R-:W-:Y:S01]  /*2de0*/  ISETP.GT.AND P1, PT, R0, 0x8, P1 ;  /* 0x000000080000780c */ /* 0x000fe20000f24270 */
[----:B------:R-:W-:Y:S03]  /*2df0*/  BSSY B1, `(.L_x_46) ;  /* 0x0000007000017945 */ /* 0x000fe60003800000 */
[----:B------:R-:W-:-:S04]  /*2e00*/  FMUL R12, R12, R91 ;  /* 0x0000005b0c0c7220 */ /* 0x000fc80000400000 */
[----:B------:R-:W-:-:S05]  /*2e10*/  FFMA R12, R29, R90, R12 ;  /* 0x0000005a1d0c7223 */ /* 0x000fca000000000c */
[----:B------:R-:W-:-:S05]  /*2e20*/  F2FP.F16.F32.PACK_AB R12, RZ, R12 ;  /* 0x0000000cff0c723e */ /* 0x000fca00000000ff */
[----:B------:R0:W-:Y:S01]  /*2e30*/  @P3 STG.E.U16 desc[UR36][R8.64+0x12], R12 ;  /* 0x0000120c08003986 */ /* 0x0001e2000c101524 */
[----:B------:R-:W-:Y:S05]  /*2e40*/  @!P1 BRA `(.L_x_47) ;  /* 0x0000000000049947 */ /* 0x000fea0003800000 */
[----:B------:R0:W5:Y:S02]  /*2e50*/  LDG.E.LTC128B.U16 R18, desc[UR36][R6.64+0x10] ;  /* 0x0000102406127981 */ /* 0x000164000c1e1520 */
.L_x_47:
[----:B------:R-:W-:Y:S05]  /*2e60*/  BSYNC B1 ;  /* 0x0000000000017941 */ /* 0x000fea0003800000 */
.L_x_46:
[----:B0----5:R-:W-:Y:S01]  /*2e70*/  HADD2.F32 R12, -RZ, R18.H0_H0 ;  /* 0x20000012ff0c7230 */ /* 0x021fe20000004100 */
[----:B------:R-:W-:Y:S01]  /*2e80*/  ISETP.GT.AND P0, PT, R0, 0x8, P0 ;  /* 0x000000080000780c */ /* 0x000fe20000704270 */
[----:B------:R-:W-:Y:S03]  /*2e90*/  BSSY B1, `(.L_x_48) ;  /* 0x0000007000017945 */ /* 0x000fe60003800000 */
[----:B---3--:R-:W-:-:S04]  /*2ea0*/  FMUL R13, R12, R91 ;  /* 0x0000005b0c0d7220 */ /* 0x008fc80000400000 */
[----:B------:R-:W-:-:S05]  /*2eb0*/  FFMA R13, R30, R90, R13 ;  /* 0x0000005a1e0d7223 */ /* 0x000fca000000000d */
[----:B------:R-:W-:-:S05]  /*2ec0*/  F2FP.F16.F32.PACK_AB R13, RZ, R13 ;  /* 0x0000000dff0d723e */ /* 0x000fca00000000ff */
[----:B------:R0:W-:Y:S01]  /*2ed0*/  @P1 STG.E.U16 desc[UR36][R10.64+0x10], R13 ;  /* 0x0000100d0a001986 */ /* 0x0001e2000c101524 */
[----:B------:R-:W-:Y:S05]  /*2ee0*/  @!P0 BRA `(.L_x_49) ;  /* 0x0000000000048947 */ /* 0x000fea0003800000 */
[----:B------:R3:W5:Y:S02]  /*2ef0*/  LDG.E.LTC128B.U16 R18, desc[UR36][R6.64+0x12] ;  /* 0x0000122406127981 */ /* 0x000764000c1e1520 */
.L_x_49:
[----:B------:R-:W-:Y:S05]  /*2f00*/  BSYNC B1 ;  /* 0x0000000000017941 */ /* 0x000fea0003800000 */
.L_x_48:
        /* <DEDUP_REMOVED lines=10> */
.L_x_51:
[----:B------:R-:W-:Y:S05]  /*2fb0*/  BSYNC B1 ;  /* 0x0000000000017941 */ /* 0x000fea0003800000 */
.L_x_50:
[----:B0----5:R-:W-:Y:S01]  /*2fc0*/  HADD2.F32 R12, -RZ, R18.H0_H0 ;  /* 0x20000012ff0c7230 */ /* 0x021fe20000004100 */
        /* <DEDUP_REMOVED lines=9> */
.L_x_53:
[----:B------:R-:W-:Y:S05]  /*3060*/  BSYNC B1 ;  /* 0x0000000000017941 */ /* 0x000fea0003800000 */
.L_x_52:
        /* <DEDUP_REMOVED lines=9> */
.L_x_55:
[----:B------:R-:W-:Y:S05]  /*3100*/  BSYNC B1 ;  /* 0x0000000000017941 */ /* 0x000fea0003800000 */
.L_x_54:
[----:B0----5:R-:W-:Y:S01]  /*3110*/  HADD2.F32 R12, -RZ, R18.H0_H0 ;  /* 0x20000012ff0c7230 */ /* 0x021fe20000004100 */
        /* <DEDUP_REMOVED lines=8> */
.L_x_57:
[----:B------:R-:W-:Y:S05]  /*31a0*/  BSYNC B1 ;  /* 0x0000000000017941 */ /* 0x000fea0003800000 */
.L_x_56:
        /* <DEDUP_REMOVED lines=10> */
.L_x_59:
[----:B------:R-:W-:Y:S05]  /*3250*/  BSYNC B1 ;  /* 0x0000000000017941 */ /* 0x000fea0003800000 */
.L_x_58:
        /* <DEDUP_REMOVED lines=10> */
.L_x_61:
[----:B------:R-:W-:Y:S05]  /*3300*/  BSYNC B1 ;  /* 0x0000000000017941 */ /* 0x000fea0003800000 */
.L_x_60:
        /* <DEDUP_REMOVED lines=9> */
.L_x_63:
[----:B------:R-:W-:Y:S05]  /*33a0*/  BSYNC B1 ;  /* 0x0000000000017941 */ /* 0x000fea0003800000 */
.L_x_62:
        /* <DEDUP_REMOVED lines=9> */
.L_x_65:
[----:B------:R-:W-:Y:S05]  /*3440*/  BSYNC B1 ;  /* 0x0000000000017941 */ /* 0x000fea0003800000 */
.L_x_64:
        /* <DEDUP_REMOVED lines=10> */
.L_x_67:
[----:B------:R-:W-:Y:S05]  /*34f0*/  BSYNC B1 ;  /* 0x0000000000017941 */ /* 0x000fea0003800000 */
.L_x_66:
        /* <DEDUP_REMOVED lines=10> */
.L_x_69:
[----:B------:R-:W-:Y:S05]  /*35a0*/  BSYNC B1 ;  /* 0x0000000000017941 */ /* 0x000fea0003800000 */
.L_x_68:
        /* <DEDUP_REMOVED lines=9> */
.L_x_71:
[----:B------:R-:W-:Y:S05]  /*3640*/  BSYNC B1 ;  /* 0x0000000000017941 */ /* 0x000fea0003800000 */
.L_x_70:
        /* <DEDUP_REMOVED lines=9> */
.L_x_73:
[----:B------:R-:W-:Y:S05]  /*36e0*/  BSYNC B1 ;  /* 0x0000000000017941 */ /* 0x000fea0003800000 */
.L_x_72:
        /* <DEDUP_REMOVED lines=10> */
.L_x_75:
[----:B------:R-:W-:Y:S05]  /*3790*/  BSYNC B1 ;  /* 0x0000000000017941 */ /* 0x000fea0003800000 */
.L_x_74:
        /* <DEDUP_REMOVED lines=10> */
.L_x_77:
[----:B------:R-:W-:Y:S05]  /*3840*/  BSYNC B1 ;  /* 0x0000000000017941 */ /* 0x000fea0003800000 */
.L_x_76:
        /* <DEDUP_REMOVED lines=9> */
.L_x_79:
[----:B------:R-:W-:Y:S05]  /*38e0*/  BSYNC B1 ;  /* 0x0000000000017941 */ /* 0x000fea0003800000 */
.L_x_78:
        /* <DEDUP_REMOVED lines=9> */
.L_x_81:
[----:B------:R-:W-:Y:S05]  /*3980*/  BSYNC B1 ;  /* 0x0000000000017941 */ /* 0x000fea0003800000 */
.L_x_80:
        /* <DEDUP_REMOVED lines=10> */
.L_x_83:
[----:B------:R-:W-:Y:S05]  /*3a30*/  BSYNC B1 ;  /* 0x0000000000017941 */ /* 0x000fea0003800000 */
.L_x_82:
        /* <DEDUP_REMOVED lines=10> */
.L_x_85:
[----:B------:R-:W-:Y:S05]  /*3ae0*/  BSYNC B1 ;  /* 0x0000000000017941 */ /* 0x000fea0003800000 */
.L_x_84:
        /* <DEDUP_REMOVED lines=9> */
.L_x_87:
[----:B------:R-:W-:Y:S05]  /*3b80*/  BSYNC B1 ;  /* 0x0000000000017941 */ /* 0x000fea0003800000 */
.L_x_86:
        /* <DEDUP_REMOVED lines=9> */
.L_x_89:
[----:B------:R-:W-:Y:S05]  /*3c20*/  BSYNC B1 ;  /* 0x0000000000017941 */ /* 0x000fea0003800000 */
.L_x_88:
        /* <DEDUP_REMOVED lines=10> */
.L_x_91:
[----:B------:R-:W-:Y:S05]  /*3cd0*/  BSYNC B1 ;  /* 0x0000000000017941 */ /* 0x000fea0003800000 */
.L_x_90:
        /* <DEDUP_REMOVED lines=10> */
.L_x_93:
[----:B------:R-:W-:Y:S05]  /*3d80*/  BSYNC B1 ;  /* 0x0000000000017941 */ /* 0x000fea0003800000 */
.L_x_92:
        /* <DEDUP_REMOVED lines=9> */
.L_x_95:
[----:B------:R-:W-:Y:S05]  /*3e20*/  BSYNC B1 ;  /* 0x0000000000017941 */ /* 0x000fea0003800000 */
.L_x_94:
        /* <DEDUP_REMOVED lines=9> */
.L_x_97:
[----:B------:R-:W-:Y:S05]  /*3ec0*/  BSYNC B1 ;  /* 0x0000000000017941 */ /* 0x000fea0003800000 */
.L_x_96:
        /* <DEDUP_REMOVED lines=10> */
.L_x_99:
[----:B------:R-:W-:Y:S05]  /*3f70*/  BSYNC B1 ;  /* 0x0000000000017941 */ /* 0x000fea0003800000 */
.L_x_98:
        /* <DEDUP_REMOVED lines=10> */
.L_x_101:
[----:B------:R-:W-:Y:S05]  /*4020*/  BSYNC B1 ;  /* 0x0000000000017941 */ /* 0x000fea0003800000 */
.L_x_100:
        /* <DEDUP_REMOVED lines=9> */
.L_x_103:
[----:B------:R-:W-:Y:S05]  /*40c0*/  BSYNC B1 ;  /* 0x0000000000017941 */ /* 0x000fea0003800000 */
.L_x_102:
        /* <DEDUP_REMOVED lines=9> */
.L_x_105:
[----:B------:R-:W-:Y:S05]  /*4160*/  BSYNC B1 ;  /* 0x0000000000017941 */ /* 0x000fea0003800000 */
.L_x_104:
        /* <DEDUP_REMOVED lines=10> */
.L_x_107:
[----:B------:R-:W-:Y:S05]  /*4210*/  BSYNC B1 ;  /* 0x0000000000017941 */ /* 0x000fea0003800000 */
.L_x_106:
        /* <DEDUP_REMOVED lines=10> */
.L_x_109:
[----:B------:R-:W-:Y:S05]  /*42c0*/  BSYNC B1 ;  /* 0x0000000000017941 */ /* 0x000fea0003800000 */
.L_x_108:
        /* <DEDUP_REMOVED lines=9> */
.L_x_111:
[----:B------:R-:W-:Y:S05]  /*4360*/  BSYNC B1 ;  /* 0x0000000000017941 */ /* 0x000fea0003800000 */
.L_x_110:
        /* <DEDUP_REMOVED lines=9> */
.L_x_113:
[----:B------:R-:W-:Y:S05]  /*4400*/  BSYNC B1 ;  /* 0x0000000000017941 */ /* 0x000fea0003800000 */
.L_x_112:
        /* <DEDUP_REMOVED lines=10> */
.L_x_115:
[----:B------:R-:W-:Y:S05]  /*44b0*/  BSYNC B1 ;  /* 0x0000000000017941 */ /* 0x000fea0003800000 */
.L_x_114:
        /* <DEDUP_REMOVED lines=10> */
.L_x_117:
[----:B------:R-:W-:Y:S05]  /*4560*/  BSYNC B1 ;  /* 0x0000000000017941 */ /* 0x000fea0003800000 */
.L_x_116:
        /* <DEDUP_REMOVED lines=9> */
.L_x_119:
[----:B------:R-:W-:Y:S05]  /*4600*/  BSYNC B1 ;  /* 0x0000000000017941 */ /* 0x000fea0003800000 */
.L_x_118:
        /* <DEDUP_REMOVED lines=9> */
.L_x_121:
[----:B------:R-:W-:Y:S05]  /*46a0*/  BSYNC B1 ;  /* 0x0000000000017941 */ /* 0x000fea0003800000 */
.L_x_120:
        /* <DEDUP_REMOVED lines=10> */
.L_x_123:
[----:B------:R-:W-:Y:S05]  /*4750*/  BSYNC B1 ;  /* 0x0000000000017941 */ /* 0x000fea0003800000 */
.L_x_122:
        /* <DEDUP_REMOVED lines=10> */
.L_x_125:
[----:B------:R-:W-:Y:S05]  /*4800*/  BSYNC B1 ;  /* 0x0000000000017941 */ /* 0x000fea0003800000 */
.L_x_124:
        /* <DEDUP_REMOVED lines=9> */
.L_x_127:
[----:B------:R-:W-:Y:S05]  /*48a0*/  BSYNC B1 ;  /* 0x0000000000017941 */ /* 0x000fea0003800000 */
.L_x_126:
        /* <DEDUP_REMOVED lines=9> */
.L_x_129:
[----:B------:R-:W-:Y:S05]  /*4940*/  BSYNC B1 ;  /* 0x0000000000017941 */ /* 0x000fea0003800000 */
.L_x_128:
        /* <DEDUP_REMOVED lines=10> */
.L_x_131:
[----:B------:R-:W-:Y:S05]  /*49f0*/  BSYNC B1 ;  /* 0x0000000000017941 */ /* 0x000fea0003800000 */
.L_x_130:
        /* <DEDUP_REMOVED lines=10> */
.L_x_133:
[----:B------:R-:W-:Y:S05]  /*4aa0*/  BSYNC B1 ;  /* 0x0000000000017941 */ /* 0x000fea0003800000 */
.L_x_132:
        /* <DEDUP_REMOVED lines=9> */
.L_x_135:
[----:B------:R-:W-:Y:S05]  /*4b40*/  BSYNC B1 ;  /* 0x0000000000017941 */ /* 0x000fea0003800000 */
.L_x_134:
        /* <DEDUP_REMOVED lines=9> */
.L_x_137:
[----:B------:R-:W-:Y:S05]  /*4be0*/  BSYNC B1 ;  /* 0x0000000000017941 */ /* 0x000fea0003800000 */
.L_x_136:
        /* <DEDUP_REMOVED lines=10> */
.L_x_139:
[----:B------:R-:W-:Y:S05]  /*4c90*/  BSYNC B1 ;  /* 0x0000000000017941 */ /* 0x000fea0003800000 */
.L_x_138:
        /* <DEDUP_REMOVED lines=10> */
.L_x_141:
[----:B------:R-:W-:Y:S05]  /*4d40*/  BSYNC B1 ;  /* 0x0000000000017941 */ /* 0x000fea0003800000 */
.L_x_140:
        /* <DEDUP_REMOVED lines=9> */
.L_x_143:
[----:B------:R-:W-:Y:S05]  /*4de0*/  BSYNC B1 ;  /* 0x0000000000017941 */ /* 0x000fea0003800000 */
.L_x_142:
        /* <DEDUP_REMOVED lines=9> */
.L_x_145:
[----:B------:R-:W-:Y:S05]  /*4e80*/  BSYNC B1 ;  /* 0x0000000000017941 */ /* 0x000fea0003800000 */
.L_x_144:
        /* <DEDUP_REMOVED lines=10> */
.L_x_147:
[----:B------:R-:W-:Y:S05]  /*4f30*/  BSYNC B1 ;  /* 0x0000000000017941 */ /* 0x000fea0003800000 */
.L_x_146:
        /* <DEDUP_REMOVED lines=10> */
.L_x_149:
[----:B------:R-:W-:Y:S05]  /*4fe0*/  BSYNC B1 ;  /* 0x0000000000017941 */ /* 0x000fea0003800000 */
.L_x_148:
        /* <DEDUP_REMOVED lines=9> */
.L_x_151:
[----:B------:R-:W-:Y:S05]  /*5080*/  BSYNC B1 ;  /* 0x0000000000017941 */ /* 0x000fea0003800000 */
.L_x_150:
        /* <DEDUP_REMOVED lines=9> */
.L_x_153:
[----:B------:R-:W-:Y:S05]  /*5120*/  BSYNC B1 ;  /* 0x0000000000017941 */ /* 0x000fea0003800000 */
.L_x_152:
        /* <DEDUP_REMOVED lines=10> */
.L_x_155:
[----:B------:R-:W-:Y:S05]  /*51d0*/  BSYNC B1 ;  /* 0x0000000000017941 */ /* 0x000fea0003800000 */
.L_x_154:
        /* <DEDUP_REMOVED lines=10> */
.L_x_157:
[----:B------:R-:W-:Y:S05]  /*5280*/  BSYNC B1 ;  /* 0x0000000000017941 */ /* 0x000fea0003800000 */
.L_x_156:
[----:B0---45:R-:W-:Y:S01]  /*5290*/  HADD2.F32 R4, -RZ, R18.H0_H0 ;  /* 0x20000012ff047230 */ /* 0x031fe20000004100 */
        /* <DEDUP_REMOVED lines=8> */
.L_x_159:
[----:B------:R-:W-:Y:S05]  /*5320*/  BSYNC B1 ;  /* 0x0000000000017941 */ /* 0x000fea0003800000 */
.L_x_158:
[----:B0----5:R-:W-:Y:S01]  /*5330*/  HADD2.F32 R4, -RZ, R18.H0_H0 ;  /* 0x20000012ff047230 */ /* 0x021fe20000004100 */
[----:B------:R-:W-:Y:S01]  /*5340*/  ISETP.GT.AND P0, PT, R0, 0x8, P0 ;  /* 0x000000080000780c */ /* 0x000fe20000704270 */
[----:B------:R-:W-:Y:S01]  /*5350*/  @P1 IMAD.MOV.U32 R5, RZ, RZ, R11 ;  /* 0x000000ffff051224 */ /* 0x000fe200078e000b */
[----:B------:R-:W-:Y:S02]  /*5360*/  BSSY B1, `(.L_x_160) ;  /* 0x0000008000017945 */ /* 0x000fe40003800000 */
[----:B------:R-:W-:Y:S01]  /*5370*/  FMUL R3, R4, R91 ;  /* 0x0000005b04037220 */ /* 0x000fe20000400000 */
[----:B------:R-:W-:-:S03]  /*5380*/  @P1 IMAD.MOV.U32 R4, RZ, RZ, R10 ;  /* 0x000000ffff041224 */ /* 0x000fc600078e000a */
[----:B------:R-:W-:-:S05]  /*5390*/  FFMA R3, R86, R90, R3 ;  /* 0x0000005a56037223 */ /* 0x000fca0000000003 */
[----:B------:R-:W-:-:S05]  /*53a0*/  F2FP.F16.F32.PACK_AB R3, RZ, R3 ;  /* 0x00000003ff03723e */ /* 0x000fca00000000ff */
[----:B------:R0:W-:Y:S01]  /*53b0*/  @P1 STG.E.U16 desc[UR36][R4.64+0xf0], R3 ;  /* 0x0000f00304001986 */ /* 0x0001e2000c101524 */
[----:B------:R-:W-:Y:S05]  /*53c0*/  @!P0 BRA `(.L_x_161) ;  /* 0x0000000000048947 */ /* 0x000fea0003800000 */
[----:B------:R0:W5:Y:S02]  /*53d0*/  LDG.E.LTC128B.U16 R18, desc[UR36][R6.64+0xf2] ;  /* 0x0000f22406127981 */ /* 0x000164000c1e1520 */
.L_x_161:
[----:B------:R-:W-:Y:S05]  /*53e0*/  BSYNC B1 ;  /* 0x0000000000017941 */ /* 0x000fea0003800000 */
.L_x_160:
[----:B------:R-:W-:Y:S05]  /*53f0*/  @!P0 BRA `(.L_x_162) ;  /* 0x0000001000b08947 */ /* 0x000fea0003800000 */
[----:B-----5:R-:W-:-:S05]  /*5400*/  HADD2.F32 R18, -RZ, R18.H0_H0 ;  /* 0x20000012ff127230 */ /* 0x020fca0000004100 */
[----:B------:R-:W-:-:S04]  /*5410*/  FMUL R18, R18, R91 ;  /* 0x0000005b12127220 */ /* 0x000fc80000400000 */
[----:B------:R-:W-:-:S05]  /*5420*/  FFMA R18, R87, R90, R18 ;  /* 0x0000005a57127223 */ /* 0x000fca0000000012 */
[----:B------:R-:W-:-:S05]  /*5430*/  F2FP.F16.F32.PACK_AB R18, RZ, R18 ;  /* 0x00000012ff12723e */ /* 0x000fca00000000ff */
[----:B------:R0:W-:Y:S01]  /*5440*/  STG.E.U16 desc[UR36][R10.64+0xf2], R18 ;  /* 0x0000f2120a007986 */ /* 0x0001e2000c101524 */
[----:B------:R-:W-:Y:S05]  /*5450*/  BRA `(.L_x_162) ;  /* 0x0000001000987947 */ /* 0x000fea0003800000 */
.L_x_37:
[----:B------:R-:W-:Y:S01]  /*5460*/  ISETP.GT.AND P3, PT, R3, 0x1, PT ;  /* 0x000000010300780c */ /* 0x000fe20003f64270 */
[----:B------:R-:W-:Y:S01]  /*5470*/  ULDC.64 UR4, c[0x0][0x5c0] ;  /* 0x0001700000047ab9 */ /* 0x000fe20000000a00 */
[-C--:B------:R-:W-:Y:S01]  /*5480*/  FMUL R24, R24, R90.reuse ;  /* 0x0000005a18187220 */ /* 0x080fe20000400000 */
[----:B------:R-:W-:Y:S01]  /*5490*/  LEA R4, P4, R106, UR4, 0x1 ;  /* 0x000000046a047c11 */ /* 0x000fe2000f8808ff */
[-C--:B------:R-:W-:Y:S01]  /*54a0*/  FMUL R25, R25, R90.reuse ;  /* 0x0000005a19197220 */ /* 0x080fe20000400000 */
[----:B------:R-:W-:Y:S01]  /*54b0*/  ISETP.GT.AND P0, PT, R0, RZ, P3 ;  /* 0x000000ff0000720c */ /* 0x000fe20001f04270 */
[----:B------:R-:W-:Y:S01]  /*54c0*/  FMUL R26, R26, R90 ;  /* 0x0000005a1a1a7220 */ /* 0x000fe20000400000 */
[----:B------:R-:W-:Y:S01]  /*54d0*/  F2FP.F16.F32.PACK_AB R24, RZ, R24 ;  /* 0x00000018ff18723e */ /* 0x000fe200000000ff */
[-C--:B------:R-:W-:Y:S01]  /*54e0*/  FMUL R27, R27, R90.reuse ;  /* 0x0000005a1b1b7220 */ /* 0x080fe20000400000 */
[----:B------:R-:W-:Y:S01]  /*54f0*/  LEA.HI.X R5, R106, UR5, R115, 0x1, P4 ;  /* 0x000000056a057c11 */ /* 0x000fe2000a0f0c73 */
[-C--:B------:R-:W-:Y:S01]  /*5500*/  FMUL R28, R28, R90.reuse ;  /* 0x0000005a1c1c7220 */ /* 0x080fe20000400000 */
[----:B------:R-:W-:Y:S01]  /*5510*/  F2FP.F16.F32.PACK_AB R25, RZ, R25 ;  /* 0x00000019ff19723e */ /* 0x000fe200000000ff */
[-C--:B------:R-:W-:Y:S01]  /*5520*/  FMUL R29, R29, R90.reuse ;  /* 0x0000005a1d1d7220 */ /* 0x080fe20000400000 */
[----:B------:R-:W-:Y:S01]  /*5530*/  ISETP.GT.AND P2, PT, R0, 0x8, P2 ;  /* 0x000000080000780c */ /* 0x000fe20001744270 */
[----:B------:R-:W-:Y:S01]  /*5540*/  @P1 STG.E.U16 desc[UR36][R4.64], R24 ;  /* 0x0000001804001986 */ /* 0x000fe2000c101524 */
[----:B------:R-:W-:Y:S01]  /*5550*/  ISETP.GT.AND P1, PT, R3, 0x8, PT ;  /* 0x000000080300780c */ /* 0x000fe20003f24270 */
[----:B------:R-:W-:Y:S01]  /*5560*/  FMUL R30, R30, R90 ;  /* 0x0000005a1e1e7220 */ /* 0x000fe20000400000 */
[C---:B------:R-:W-:Y:S01]  /*5570*/  SHF.L.U64.HI R7, R96.reuse, 0x1, R97 ;  /* 0x0000000160077819 */ /* 0x040fe20000010261 */
[----:B------:R-:W-:Y:S01]  /*5580*/  @P0 STG.E.U16 desc[UR36][R4.64+0x2], R25 ;  /* 0x0000021904000986 */ /* 0x000fe2000c101524 */
[----:B------:R-:W-:Y:S01]  /*5590*/  LEA R6, P5, R96, R4, 0x1 ;  /* 0x0000000460067211 */ /* 0x000fe200078a08ff */
[-C--:B------:R-:W-:Y:S01]  /*55a0*/  FMUL R31, R31, R90.reuse ;  /* 0x0000005a1f1f7220 */ /* 0x080fe20000400000 */
[----:B------:R-:W-:Y:S01]  /*55b0*/  ISETP.GT.AND P3, PT, R0, 0x8, P3 ;  /* 0x000000080000780c */ /* 0x000fe20001f64270 */
[-C--:B------:R-:W-:Y:S01]  /*55c0*/  FMUL R32, R32, R90.reuse ;  /* 0x0000005a20207220 */ /* 0x080fe20000400000 */
[----:B------:R-:W-:Y:S01]  /*55d0*/  ISETP.GT.AND P0, PT, R3, 0x9, PT ;  /* 0x000000090300780c */ /* 0x000fe20003f04270 */
[----:B------:R-:W-:Y:S01]  /*55e0*/  IMAD.X R7, R7, 0x1, R5, P5 ;  /* 0x0000000107077824 */ /* 0x000fe200028e0605 */
[----:B------:R-:W-:Y:S01]  /*55f0*/  ISETP.GT.AND P4, PT, R0, RZ, P1 ;  /* 0x000000ff0000720c */ /* 0x000fe20000f84270 */
[----:B------:R-:W-:Y:S01]  /*5600*/  FMUL R33, R33, R90 ;  /* 0x0000005a21217220 */ /* 0x000fe20000400000 */
[----:B------:R-:W-:Y:S01]  /*5610*/  F2FP.F16.F32.PACK_AB R26, RZ, R26 ;  /* 0x0000001aff1a723e */ /* 0x000fe200000000ff */
[-C--:B------:R-:W-:Y:S01]  /*5620*/  FMUL R34, R34, R90.reuse ;  /* 0x0000005a22227220 */ /* 0x080fe20000400000 */
[----:B------:R-:W-:Y:S01]  /*5630*/  ISETP.GT.AND P5, PT, R0, RZ, P0 ;  /* 0x000000ff0000720c */ /* 0x000fe200007a4270 */
[----:B------:R-:W-:Y:S01]  /*5640*/  FMUL R35, R35, R90 ;  /* 0x0000005a23237220 */ /* 0x000fe20000400000 */
[----:B------:R-:W-:Y:S01]  /*5650*/  F2FP.F16.F32.PACK_AB R27, RZ, R27 ;  /* 0x0000001bff1b723e */ /* 0x000fe200000000ff */
[----:B------:R-:W-:Y:S01]  /*5660*/  @P2 STG.E.U16 desc[UR36][R6.64], R26 ;  /* 0x0000001a06002986 */ /* 0x000fe2000c101524 */
[----:B------:R-:W-:Y:S01]  /*5670*/  F2FP.F16.F32.PACK_AB R28, RZ, R28 ;  /* 0x0000001cff1c723e */ /* 0x000fe200000000ff */
[-C--:B------:R-:W-:Y:S01]  /*5680*/  FMUL R36, R36, R90.reuse ;  /* 0x0000005a24247220 */ /* 0x080fe20000400000 */
[C---:B------:R-:W-:Y:S01]  /*5690*/  ISETP.GT.AND P2, PT, R0.reuse, 0x8, P1 ;  /* 0x000000080000780c */ /* 0x040fe20000f44270 */
[----:B------:R-:W-:Y:S01]  /*56a0*/  @P3 STG.E.U16 desc[UR36][R6.64+0x2], R27 ;  /* 0x0000021b06003986 */ /* 0x000fe2000c101524 */
[----:B------:R-:W-:Y:S01]  /*56b0*/  ISETP.GT.AND P1, PT, R3, 0x10, PT ;  /* 0x000000100300780c */ /* 0x000fe20003f24270 */
[-C--:B------:R-:W-:Y:S01]  /*56c0*/  FMUL R37, R37, R90.reuse ;  /* 0x0000005a25257220 */ /* 0x080fe20000400000 */
[----:B------:R-:W-:Y:S01]  /*56d0*/  F2FP.F16.F32.PACK_AB R29, RZ, R29 ;  /* 0x0000001dff1d723e */ /* 0x000fe200000000ff */
[----:B------:R-:W-:Y:S01]  /*56e0*/  @P4 STG.E.U16 desc[UR36][R4.64+0x10], R28 ;  /* 0x0000101c04004986 */ /* 0x000fe2000c101524 */
[----:B------:R-:W-:Y:S01]  /*56f0*/  ISETP.GT.AND P3, PT, R0, 0x8, P0 ;  /* 0x000000080000780c */ /* 0x000fe20000764270 */
[-C--:B------:R-:W-:Y:S01]  /*5700*/  FMUL R38, R38, R90.reuse ;  /* 0x0000005a26267220 */ /* 0x080fe20000400000 */
[----:B------:R-:W-:Y:S01]  /*5710*/  ISETP.GT.AND P0, PT, R3, 0x11, PT ;  /* 0x000000110300780c */ /* 0x000fe20003f04270 */
[----:B------:R-:W-:Y:S01]  /*5720*/  @P5 STG.E.U16 desc[UR36][R4.64+0x12], R29 ;  /* 0x0000121d04005986 */ /* 0x000fe2000c101524 */
        /* <DEDUP_REMOVED lines=162> */
[----:B------:R-:W-:-:S02]  /*6150*/  F2FP.F16.F32.PACK_AB R62, RZ, R62 ;  /* 0x0000003eff3e723e */ /* 0x000fc400000000ff */
[C---:B------:R-:W-:Y:S02]  /*6160*/  ISETP.GT.AND P5, PT, R0.reuse, RZ, P0 ;  /* 0x000000ff0000720c */ /* 0x040fe400007a4270 */
[----:B------:R-:W-:Y:S01]  /*6170*/  F2FP.F16.F32.PACK_AB R63, RZ, R63 ;  /* 0x0000003fff3f723e */ /* 0x000fe200000000ff */
[----:B------:R-:W-:Y:S01]  /*6180*/  @P2 STG.E.U16 desc[UR36][R6.64+0x90], R62 ;  /* 0x0000903e06002986 */ /* 0x000fe2000c101524 */
[----:B------:R-:W-:Y:S02]  /*6190*/  F2FP.F16.F32.PACK_AB R64, RZ, R64 ;  /* 0x00000040ff40723e */ /* 0x000fe400000000ff */
[C---:B------:R-:W-:Y:S01]  /*61a0*/  ISETP.GT.AND P2, PT, R0.reuse, 0x8, P1 ;  /* 0x000000080000780c */ /* 0x040fe20000f44270 */
[----:B------:R-:W-:Y:S01]  /*61b0*/  @P3 STG.E.U16 desc[UR36][R6.64+0x92], R63 ;  /* 0x0000923f06003986 */ /* 0x000fe2000c101524 */
[----:B------:R-:W-:Y:S02]  /*61c0*/  ISETP.GT.AND P1, PT, R3, 0x58, PT ;  /* 0x000000580300780c */ /* 0x000fe40003f24270 */
[----:B------:R-:W-:Y:S01]  /*61d0*/  F2FP.F16.F32.PACK_AB R65, RZ, R65 ;  /* 0x00000041ff41723e */ /* 0x000fe200000000ff */
[----:B------:R-:W-:Y:S01]  /*61e0*/  @P4 STG.E.U16 desc[UR36][R4.64+0xa0], R64 ;  /* 0x0000a04004004986 */ /* 0x000fe2000c101524 */
[----:B------:R-:W-:-:S02]  /*61f0*/  ISETP.GT.AND P3, PT, R0, 0x8, P0 ;  /* 0x000000080000780c */ /* 0x000fc40000764270 */
[----:B------:R-:W-:Y:S01]  /*6200*/  ISETP.GT.AND P0, PT, R3, 0x59, PT ;  /* 0x000000590300780c */ /* 0x000fe20003f04270 */
[----:B------:R-:W-:Y:S01]  /*6210*/  @P5 STG.E.U16 desc[UR36][R4.64+0xa2], R65 ;  /* 0x0000a24104005986 */ /* 0x000fe2000c101524 */
[C---:B------:R-:W-:Y:S02]  /*6220*/  ISETP.GT.AND P4, PT, R0.reuse, RZ, P1 ;  /* 0x000000ff0000720c */ /* 0x040fe40000f84270 */
[----:B------:R-:W-:Y:S02]  /*6230*/  F2FP.F16.F32.PACK_AB R66, RZ, R66 ;  /* 0x00000042ff42723e */ /* 0x000fe400000000ff */
[----:B------:R-:W-:Y:S02]  /*6240*/  ISETP.GT.AND P5, PT, R0, RZ, P0 ;  /* 0x000000ff0000720c */ /* 0x000fe400007a4270 */
[----:B------:R-:W-:Y:S01]  /*6250*/  F2FP.F16.F32.PACK_AB R67, RZ, R67 ;  /* 0x00000043ff43723e */ /* 0x000fe200000000ff */
[----:B------:R-:W-:Y:S01]  /*6260*/  @P2 STG.E.U16 desc[UR36][R6.64+0xa0], R66 ;  /* 0x0000a04206002986 */ /* 0x000fe2000c101524 */
[----:B------:R-:W-:-:S02]  /*6270*/  F2FP.F16.F32.PACK_AB R68, RZ, R68 ;  /* 0x00000044ff44723e */ /* 0x000fc400000000ff */
[C---:B------:R-:W-:Y:S01]  /*6280*/  ISETP.GT.AND P2, PT, R0.reuse, 0x8, P1 ;  /* 0x000000080000780c */ /* 0x040fe20000f44270 */
[----:B------:R-:W-:Y:S01]  /*6290*/  @P3 STG.E.U16 desc[UR36][R6.64+0xa2], R67 ;  /* 0x0000a24306003986 */ /* 0x000fe2000c101524 */
[C---:B------:R-:W-:Y:S02]  /*62a0*/  ISETP.GT.AND P1, PT, R3.reuse, 0x60, PT ;  /* 0x000000600300780c */ /* 0x040fe40003f24270 */
[----:B------:R-:W-:Y:S01]  /*62b0*/  F2FP.F16.F32.PACK_AB R69, RZ, R69 ;  /* 0x00000045ff45723e */ /* 0x000fe200000000ff */
[----:B------:R-:W-:Y:S01]  /*62c0*/  @P4 STG.E.U16 desc[UR36][R4.64+0xb0], R68 ;  /* 0x0000b04404004986 */ /* 0x000fe2000c101524 */
[C---:B------:R-:W-:Y:S02]  /*62d0*/  ISETP.GT.AND P3, PT, R0.reuse, 0x8, P0 ;  /* 0x000000080000780c */ /* 0x040fe40000764270 */
[----:B------:R-:W-:Y:S01]  /*62e0*/  ISETP.GT.AND P0, PT, R3, 0x61, PT ;  /* 0x000000610300780c */ /* 0x000fe20003f04270 */
[----:B------:R-:W-:Y:S01]  /*62f0*/  @P5 STG.E.U16 desc[UR36][R4.64+0xb2], R69 ;  /* 0x0000b24504005986 */ /* 0x000fe2000c101524 */
[----:B------:R-:W-:-:S02]  /*6300*/  ISETP.GT.AND P4, PT, R0, RZ, P1 ;  /* 0x000000ff0000720c */ /* 0x000fc40000f84270 */
[C---:B------:R-:W-:Y:S02]  /*6310*/  ISETP.GT.AND P5, PT, R0.reuse, RZ, P0 ;  /* 0x000000ff0000720c */ /* 0x040fe400007a4270 */
[----:B------:R-:W-:Y:S02]  /*6320*/  F2FP.F16.F32.PACK_AB R70, RZ, R70 ;  /* 0x00000046ff46723e */ /* 0x000fe400000000ff */
[----:B------:R-:W-:Y:S02]  /*6330*/  F2FP.F16.F32.PACK_AB R71, RZ, R71 ;  /* 0x00000047ff47723e */ /* 0x000fe400000000ff */
[----:B------:R-:W-:Y:S01]  /*6340*/  F2FP.F16.F32.PACK_AB R72, RZ, R72 ;  /* 0x00000048ff48723e */ /* 0x000fe200000000ff */
[----:B------:R-:W-:Y:S01]  /*6350*/  @P2 STG.E.U16 desc[UR36][R6.64+0xb0], R70 ;  /* 0x0000b04606002986 */ /* 0x000fe2000c101524 */
[----:B------:R-:W-:Y:S02]  /*6360*/  F2FP.F16.F32.PACK_AB R73, RZ, R73 ;  /* 0x00000049ff49723e */ /* 0x000fe400000000ff */
[C---:B------:R-:W-:Y:S01]  /*6370*/  ISETP.GT.AND P1, PT, R0.reuse, 0x8, P1 ;  /* 0x000000080000780c */ /* 0x040fe20000f24270 */
[----:B------:R-:W-:Y:S01]  /*6380*/  @P3 STG.E.U16 desc[UR36][R6.64+0xb2], R71 ;  /* 0x0000b24706003986 */ /* 0x000fe2000c101524 */
[----:B------:R-:W-:-:S02]  /*6390*/  ISETP.GT.AND P2, PT, R0, 0x8, P0 ;  /* 0x000000080000780c */ /* 0x000fc40000744270 */
[----:B------:R-:W-:Y:S01]  /*63a0*/  F2FP.F16.F32.PACK_AB R74, RZ, R74 ;  /* 0x0000004aff4a723e */ /* 0x000fe200000000ff */
[----:B------:R-:W-:Y:S01]  /*63b0*/  @P4 STG.E.U16 desc[UR36][R4.64+0xc0], R72 ;  /* 0x0000c04804004986 */ /* 0x000fe2000c101524 */
[C---:B------:R-:W-:Y:S02]  /*63c0*/  ISETP.GT.AND P4, PT, R3.reuse, 0x68, PT ;  /* 0x000000680300780c */ /* 0x040fe40003f84270 */
[----:B------:R-:W-:Y:S01]  /*63d0*/  ISETP.GT.AND P0, PT, R3, 0x69, PT ;  /* 0x000000690300780c */ /* 0x000fe20003f04270 */
[----:B------:R-:W-:Y:S01]  /*63e0*/  @P5 STG.E.U16 desc[UR36][R4.64+0xc2], R73 ;  /* 0x0000c24904005986 */ /* 0x000fe2000c101524 */
[----:B------:R-:W-:Y:S02]  /*63f0*/  ISETP.GT.AND P5, PT, R0, RZ, P4 ;  /* 0x000000ff0000720c */ /* 0x000fe400027a4270 */
[----:B------:R-:W-:Y:S01]  /*6400*/  F2FP.F16.F32.PACK_AB R75, RZ, R75 ;  /* 0x0000004bff4b723e */ /* 0x000fe200000000ff */
[----:B------:R-:W-:Y:S01]  /*6410*/  @P1 STG.E.U16 desc[UR36][R6.64+0xc0], R74 ;  /* 0x0000c04a06001986 */ /* 0x000fe2000c101524 */
[----:B------:R-:W-:-:S02]  /*6420*/  F2FP.F16.F32.PACK_AB R76, RZ, R76 ;  /* 0x0000004cff4c723e */ /* 0x000fc400000000ff */
[C---:B------:R-:W-:Y:S01]  /*6430*/  ISETP.GT.AND P3, PT, R0.reuse, RZ, P0 ;  /* 0x000000ff0000720c */ /* 0x040fe20000764270 */
[----:B------:R-:W-:Y:S01]  /*6440*/  @P2 STG.E.U16 desc[UR36][R6.64+0xc2], R75 ;  /* 0x0000c24b06002986 */ /* 0x000fe2000c101524 */
[C---:B------:R-:W-:Y:S02]  /*6450*/  ISETP.GT.AND P4, PT, R0.reuse, 0x8, P4 ;  /* 0x000000080000780c */ /* 0x040fe40002784270 */
[----:B------:R-:W-:Y:S02]  /*6460*/  F2FP.F16.F32.PACK_AB R77, RZ, R77 ;  /* 0x0000004dff4d723e */ /* 0x000fe400000000ff */
[----:B------:R-:W-:Y:S01]  /*6470*/  F2FP.F16.F32.PACK_AB R78, RZ, R78 ;  /* 0x0000004eff4e723e */ /* 0x000fe200000000ff */
[----:B------:R-:W-:Y:S01]  /*6480*/  @P5 STG.E.U16 desc[UR36][R4.64+0xd0], R76 ;  /* 0x0000d04c04005986 */ /* 0x000fe2000c101524 */
[----:B------:R-:W-:Y:S02]  /*6490*/  ISETP.GT.AND P5, PT, R0, 0x8, P0 ;  /* 0x000000080000780c */ /* 0x000fe400007a4270 */
[----:B------:R-:W-:-:S02]  /*64a0*/  F2FP.F16.F32.PACK_AB R79, RZ, R79 ;  /* 0x0000004fff4f723e */ /* 0x000fc400000000ff */
[C---:B------:R-:W-:Y:S01]  /*64b0*/  ISETP.GT.AND P2, PT, R3.reuse, 0x71, PT ;  /* 0x000000710300780c */ /* 0x040fe20003f44270 */
[----:B------:R-:W-:Y:S01]  /*64c0*/  @P3 STG.E.U16 desc[UR36][R4.64+0xd2], R77 ;  /* 0x0000d24d04003986 */ /* 0x000fe2000c101524 */
[----:B------:R-:W-:Y:S02]  /*64d0*/  ISETP.GT.AND P3, PT, R3, 0x70, PT ;  /* 0x000000700300780c */ /* 0x000fe40003f64270 */
[----:B------:R-:W-:Y:S01]  /*64e0*/  F2FP.F16.F32.PACK_AB R80, RZ, R80 ;  /* 0x00000050ff50723e */ /* 0x000fe200000000ff */
[----:B------:R-:W-:Y:S01]  /*64f0*/  @P4 STG.E.U16 desc[UR36][R6.64+0xd0], R78 ;  /* 0x0000d04e06004986 */ /* 0x000fe2000c101524 */
[C---:B------:R-:W-:Y:S02]  /*6500*/  ISETP.GT.AND P4, PT, R0.reuse, RZ, P2 ;  /* 0x000000ff0000720c */ /* 0x040fe40001784270 */
[----:B------:R-:W-:Y:S01]  /*6510*/  F2FP.F16.F32.PACK_AB R81, RZ, R81 ;  /* 0x00000051ff51723e */ /* 0x000fe200000000ff */
[----:B------:R-:W-:Y:S01]  /*6520*/  @P5 STG.E.U16 desc[UR36][R6.64+0xd2], R79 ;  /* 0x0000d24f06005986 */ /* 0x000fe2000c101524 */
[----:B------:R-:W-:-:S02]  /*6530*/  ISETP.GT.AND P5, PT, R0, RZ, P3 ;  /* 0x000000ff0000720c */ /* 0x000fc40001fa4270 */
[C---:B------:R-:W-:Y:S02]  /*6540*/  ISETP.GT.AND P1, PT, R3.reuse, 0x78, PT ;  /* 0x000000780300780c */ /* 0x040fe40003f24270 */
[----:B------:R-:W-:Y:S02]  /*6550*/  ISETP.GT.AND P0, PT, R3, 0x79, PT ;  /* 0x000000790300780c */ /* 0x000fe40003f04270 */
[C---:B------:R-:W-:Y:S02]  /*6560*/  ISETP.GT.AND P3, PT, R0.reuse, 0x8, P3 ;  /* 0x000000080000780c */ /* 0x040fe40001f64270 */
[C---:B------:R-:W-:Y:S02]  /*6570*/  ISETP.GT.AND P2, PT, R0.reuse, 0x8, P2 ;  /* 0x000000080000780c */ /* 0x040fe40001744270 */
[----:B------:R-:W-:Y:S02]  /*6580*/  F2FP.F16.F32.PACK_AB R82, RZ, R82 ;  /* 0x00000052ff52723e */ /* 0x000fe400000000ff */
[----:B------:R-:W-:Y:S01]  /*6590*/  F2FP.F16.F32.PACK_AB R83, RZ, R83 ;  /* 0x00000053ff53723e */ /* 0x000fe200000000ff */
[----:B------:R-:W-:Y:S01]  /*65a0*/  @P5 STG.E.U16 desc[UR36][R4.64+0xe0], R80 ;  /* 0x0000e05004005986 */ /* 0x000fe2000c101524 */
[----:B------:R-:W-:-:S02]  /*65b0*/  ISETP.GT.AND P5, PT, R0, RZ, P0 ;  /* 0x000000ff0000720c */ /* 0x000fc400007a4270 */
[C---:B------:R-:W-:Y:S01]  /*65c0*/  ISETP.GT.AND P0, PT, R0.reuse, 0x8, P0 ;  /* 0x000000080000780c */ /* 0x040fe20000704270 */
[----:B------:R-:W-:Y:S01]  /*65d0*/  @P4 STG.E.U16 desc[UR36][R4.64+0xe2], R81 ;  /* 0x0000e25104004986 */ /* 0x000fe2000c101524 */
[C---:B------:R-:W-:Y:S02]  /*65e0*/  ISETP.GT.AND P4, PT, R0.reuse, RZ, P1 ;  /* 0x000000ff0000720c */ /* 0x040fe40000f84270 */
[----:B------:R-:W-:Y:S01]  /*65f0*/  ISETP.GT.AND P1, PT, R0, 0x8, P1 ;  /* 0x000000080000780c */ /* 0x000fe20000f24270 */
[----:B------:R-:W-:Y:S01]  /*6600*/  @P3 STG.E.U16 desc[UR36][R6.64+0xe0], R82 ;  /* 0x0000e05206003986 */ /* 0x000fe2000c101524 */
[----:B------:R-:W-:Y:S02]  /*6610*/  F2FP.F16.F32.PACK_AB R84, RZ, R84 ;  /* 0x00000054ff54723e */ /* 0x000fe400000000ff */
[----:B------:R-:W-:Y:S01]  /*6620*/  F2FP.F16.F32.PACK_AB R85, RZ, R85 ;  /* 0x00000055ff55723e */ /* 0x000fe200000000ff */
[----:B------:R-:W-:Y:S01]  /*6630*/  @P2 STG.E.U16 desc[UR36][R6.64+0xe2], R83 ;  /* 0x0000e25306002986 */ /* 0x000fe2000c101524 */
[----:B------:R-:W-:-:S02]  /*6640*/  F2FP.F16.F32.PACK_AB R86, RZ, R86 ;  /* 0x00000056ff56723e */ /* 0x000fc400000000ff */
[----:B------:R-:W-:-:S03]  /*6650*/  F2FP.F16.F32.PACK_AB R87, RZ, R87 ;  /* 0x00000057ff57723e */ /* 0x000fc600000000ff */
[----:B------:R-:W-:Y:S04]  /*6660*/  @P4 STG.E.U16 desc[UR36][R4.64+0xf0], R84 ;  /* 0x0000f05404004986 */ /* 0x000fe8000c101524 */
[----:B------:R0:W-:Y:S02]  /*6670*/  @P5 STG.E.U16 desc[UR36][R4.64+0xf2], R85 ;  /* 0x0000f25504005986 */ /* 0x0001e4000c101524 */
[----:B0-----:R-:W-:Y:S02]  /*6680*/  @P1 IMAD.MOV.U32 R4, RZ, RZ, R6 ;  /* 0x000000ffff041224 */ /* 0x001fe400078e0006 */
[----:B------:R-:W-:-:S05]  /*6690*/  @P1 IMAD.MOV.U32 R5, RZ, RZ, R7 ;  /* 0x000000ffff051224 */ /* 0x000fca00078e0007 */
[----:B------:R0:W-:Y:S04]  /*66a0*/  @P1 STG.E.U16 desc[UR36][R4.64+0xf0], R86 ;  /* 0x0000f05604001986 */ /* 0x0001e8000c101524 */
[----:B------:R0:W-:Y:S02]  /*66b0*/  @P0 STG.E.U16 desc[UR36][R6.64+0xf2], R87 ;  /* 0x0000f25706000986 */ /* 0x0001e4000c101524 */
.L_x_162:
[----:B------:R-:W-:Y:S05]  /*66c0*/  BSYNC B0 ;  /* 0x0000000000007941 */ /* 0x000fea0003800000 */
.L_x_36:
[----:B0-----:R-:W2:Y:S01]  /*66d0*/  LDL.64 R4, [R1] ;  /* 0x0000000001047983 */ /* 0x001ea20000100a00 */
[----:B------:R-:W-:Y:S01]  /*66e0*/  ULDC.64 UR4, c[0x0][0x650] ;  /* 0x0001940000047ab9 */ /* 0x000fe20000000a00 */
[----:B------:R-:W-:Y:S02]  /*66f0*/  IMAD.U32 R0, RZ, RZ, UR44 ;  /* 0x0000002cff007e24 */ /* 0x000fe4000f8e00ff */
[----:B------:R-:W-:Y:S02]  /*6700*/  IMAD.MOV.U32 R22, RZ, RZ, -0x1 ;  /* 0xffffffffff167424 */ /* 0x000fe400078e00ff */
[----:B------:R0:W-:Y:S01]  /*6710*/  SYNCS.ARRIVE.TRANS64.A1T0 RZ, [R0+UR46], RZ ;  /* 0x000000ff00ff79a7 */ /* 0x0001e2000810002e */
[----:B-----5:R-:W-:Y:S02]  /*6720*/  IMAD.MOV.U32 R18, RZ, RZ, -0x1 ;  /* 0xffffffffff127424 */ /* 0x020fe400078e00ff */
[----:B------:R-:W-:Y:S01]  /*6730*/  IMAD.MOV.U32 R19, RZ, RZ, -0x1 ;  /* 0xffffffffff137424 */ /* 0x000fe200078e00ff */
[----:B0-----:R-:W-:-:S02]  /*6740*/  PRMT R0, RZ, 0x7610, R0 ;  /* 0x00007610ff007816 */ /* 0x001fc40000000000 */
[----:B--2---:R-:W-:-:S05]  /*6750*/  LEA R16, P0, R4, R16, 0x1 ;  /* 0x0000001004107211 */ /* 0x004fca00078008ff */
[----:B------:R-:W-:Y:S01]  /*6760*/  IMAD.X R17, R100, 0x1, R17, P0 ;  /* 0x0000000164117824 */ /* 0x000fe200000e0611 */
[----:B------:R-:W-:-:S04]  /*6770*/  ISETP.GE.U32.AND P0, PT, R16, UR4, PT ;  /* 0x0000000410007c0c */ /* 0x000fc8000bf06070 */
[----:B------:R-:W-:-:S13]  /*6780*/  ISETP.GE.U32.AND.EX P0, PT, R17, UR5, PT, P0 ;  /* 0x0000000511007c0c */ /* 0x000fda000bf06100 */
[----:B------:R-:W-:Y:S05]  /*6790*/  @P0 BRA `(.L_x_163) ;  /* 0x00000004004c0947 */ /* 0x000fea0003800000 */
[----:B-1----:R-:W0:Y:S01]  /*67a0*/  LDC.64 R10, c[0x0][0x628] ;  /* 0x00018a00ff0a7b82 */ /* 0x002e220000000a00 */
[----:B------:R-:W1:Y:S01]  /*67b0*/  S2R R12, SR_CTAID.X ;  /* 0x00000000000c7919 */ /* 0x000e620000002500 */
[----:B------:R-:W-:Y:S02]  /*67c0*/  IMAD.MOV.U32 R8, RZ, RZ, R16 ;  /* 0x000000ffff087224 */ /* 0x000fe400078e0010 */
[----:B------:R-:W-:Y:S01]  /*67d0*/  IMAD.MOV.U32 R9, RZ, RZ, R17 ;  /* 0x000000ffff097224 */ /* 0x000fe200078e0011 */
[----:B------:R-:W2:Y:S03]  /*67e0*/  S2R R18, SR_CTAID.Y ;  /* 0x0000000000127919 */ /* 0x000ea60000002600 */
[----:B------:R-:W1:Y:S08]  /*67f0*/  LDC R0, c[0x0][0x630] ;  /* 0x00018c00ff007b82 */ /* 0x000e700000000800 */
[----:B------:R-:W1:Y:S01]  /*6800*/  LDC.64 R14, c[0x0][0x620] ;  /* 0x00018800ff0e7b82 */ /* 0x000e620000000a00 */
[----:B0-----:R-:W-:-:S04]  /*6810*/  ISETP.NE.U32.AND P0, PT, R10, RZ, PT ;  /* 0x000000ff0a00720c */ /* 0x001fc80003f05070 */
[----:B------:R-:W-:-:S13]  /*6820*/  ISETP.NE.AND.EX P0, PT, R11, RZ, PT, P0 ;  /* 0x000000ff0b00720c */ /* 0x000fda0003f05300 */
[----:B-12---:R-:W-:Y:S05]  /*6830*/  @!P0 BRA `(.L_x_164) ;  /* 0x0000000000288947 */ /* 0x006fea0003800000 */
[----:B------:R-:W0:Y:S02]  /*6840*/  LDC R3, c[0x0][0x634] ;  /* 0x00018d00ff037b82 */ /* 0x000e240000000800 */
[----:B0-----:R-:W-:-:S05]  /*6850*/  IADD3 R3, P0, R16, R3, RZ ;  /* 0x0000000310037210 */ /* 0x001fca0007f1e0ff */
[----:B------:R-:W-:-:S04]  /*6860*/  IMAD.X R13, RZ, RZ, R17, P0 ;  /* 0x000000ffff0d7224 */ /* 0x000fc800000e0611 */
[----:B------:R-:W-:-:S04]  /*6870*/  IMAD.WIDE.U32 R4, R13, R10, RZ ;  /* 0x0000000a0d047225 */ /* 0x000fc800078e00ff */
[----:B---34-:R-:W-:-:S04]  /*6880*/  IMAD.WIDE.U32 R6, P0, R3, R11, R4 ;  /* 0x0000000b03067225 */ /* 0x018fc80007800004 */
[----:B------:R-:W-:-:S04]  /*6890*/  IMAD.WIDE.U32 R4, R3, R10, RZ ;  /* 0x0000000a03047225 */ /* 0x000fc800078e00ff */
[----:B------:R-:W-:Y:S01]  /*68a0*/  IMAD.X R9, RZ, RZ, RZ, P0 ;  /* 0x000000ffff097224 */ /* 0x000fe200000e06ff */
[----:B------:R-:W-:Y:S01]  /*68b0*/  IADD3 RZ, P0, R5, R6, RZ ;  /* 0x0000000605ff7210 */ /* 0x000fe20007f1e0ff */
[----:B------:R-:W-:-:S04]  /*68c0*/  IMAD.MOV.U32 R8, RZ, RZ, R7 ;  /* 0x000000ffff087224 */ /* 0x000fc800078e0007 */
[----:B------:R-:W-:-:S08]  /*68d0*/  IMAD.WIDE.U32.X R8, R13, R11, R8, P0 ;  /* 0x0000000b0d087225 */ /* 0x000fd000000e0408 */
.L_x_164:
[-CC-:B------:R-:W-:Y:S01]  /*68e0*/  SHF.R.U64 R19, R8, R0.reuse, R9.reuse ;  /* 0x0000000008137219 */ /* 0x180fe20000001209 */
[----:B------:R-:W0:Y:S01]  /*68f0*/  LDC.64 R24, c[0x0][0x640] ;  /* 0x00019000ff187b82 */ /* 0x000e220000000a00 */
[----:B------:R-:W-:Y:S01]  /*6900*/  SHF.R.U32.HI R0, RZ, R0, R9 ;  /* 0x00000000ff007219 */ /* 0x000fe20000011609 */
[----:B------:R-:W-:Y:S01]  /*6910*/  ULDC UR4, c[0x0][0x150] ;  /* 0x0000540000047ab9 */ /* 0x000fe20000000800 */
[----:B------:R-:W-:Y:S02]  /*6920*/  IADD3 R3, P0, RZ, -R19, RZ ;  /* 0x80000013ff037210 */ /* 0x000fe40007f1e0ff */
[----:B---34-:R-:W-:-:S03]  /*6930*/  I2FP.F32.U32 R7, R12 ;  /* 0x0000000c00077245 */ /* 0x018fc60000201000 */
[----:B------:R-:W1:Y:S01]  /*6940*/  LDC R6, c[0x0][0x618] ;  /* 0x00018600ff067b82 */ /* 0x000e620000000800 */
[----:B------:R-:W-:Y:S02]  /*6950*/  IMAD.X R5, RZ, RZ, ~R0, P0 ;  /* 0x000000ffff057224 */ /* 0x000fe400000e0e00 */
[----:B------:R-:W-:Y:S01]  /*6960*/  FMUL R7, R7, UR4 ;  /* 0x0000000407077c20 */ /* 0x000fe20008400000 */
[----:B------:R-:W-:Y:S01]  /*6970*/  ULDC UR4, c[0x0][0x154] ;  /* 0x0000550000047ab9 */ /* 0x000fe20000000800 */
[-C--:B------:R-:W-:Y:S02]  /*6980*/  IMAD R0, R5, R14.reuse, RZ ;  /* 0x0000000e05007224 */ /* 0x080fe400078e02ff */
[C---:B------:R-:W-:Y:S01]  /*6990*/  IMAD.WIDE.U32 R4, R3.reuse, R14, R16 ;  /* 0x0000000e03047225 */ /* 0x040fe200078e0010 */
[----:B------:R-:W2:Y:S01]  /*69a0*/  LDC R8, c[0x0][0x608] ;  /* 0x00018200ff087b82 */ /* 0x000ea20000000800 */
[----:B------:R-:W3:Y:S02]  /*69b0*/  F2I.U32.TRUNC.NTZ R7, R7 ;  /* 0x0000000700077305 */ /* 0x000ee4000020f000 */
[----:B------:R-:W-:Y:S01]  /*69c0*/  IMAD R3, R3, R15, R0 ;  /* 0x0000000f03037224 */ /* 0x000fe200078e0200 */
[----:B------:R-:W-:-:S03]  /*69d0*/  I2FP.F32.U32 R0, R18 ;  /* 0x0000001200007245 */ /* 0x000fc60000201000 */
[----:B------:R-:W-:Y:S01]  /*69e0*/  IMAD.IADD R3, R5, 0x1, R3 ;  /* 0x0000000105037824 */ /* 0x000fe200078e0203 */
[----:B------:R-:W4:Y:S01]  /*69f0*/  LDC R11, c[0x0][0x658] ;  /* 0x00019600ff0b7b82 */ /* 0x000f220000000800 */
[----:B0-----:R-:W-:-:S04]  /*6a00*/  ISETP.NE.U32.AND P0, PT, R24, RZ, PT ;  /* 0x000000ff1800720c */ /* 0x001fc80003f05070 */
[----:B------:R-:W-:-:S03]  /*6a10*/  ISETP.NE.AND.EX P0, PT, R25, RZ, PT, P0 ;  /* 0x000000ff1900720c */ /* 0x000fc60003f05300 */
[----:B------:R-:W0:Y:S01]  /*6a20*/  LDC R9, c[0x0][0x144] ;  /* 0x00005100ff097b82 */ /* 0x000e220000000800 */
[-C--:B-1----:R-:W-:Y:S01]  /*6a30*/  SHF.R.U64 R10, R4, R6.reuse, R3 ;  /* 0x00000006040a7219 */ /* 0x082fe20000001203 */
[----:B---3--:R-:W-:Y:S01]  /*6a40*/  IMAD.MOV R7, RZ, RZ, -R7 ;  /* 0x000000ffff077224 */ /* 0x008fe200078e0a07 */
[----:B------:R-:W-:Y:S01]  /*6a50*/  SHF.R.U32.HI R3, RZ, R6, R3 ;  /* 0x00000006ff037219 */ /* 0x000fe20000011603 */
[----:B------:R-:W-:-:S04]  /*6a60*/  FMUL R6, R0, UR4 ;  /* 0x0000000400067c20 */ /* 0x000fc80008400000 */
[----:B------:R-:W1:Y:S01]  /*6a70*/  LDC R21, c[0x0][0x148] ;  /* 0x00005200ff157b82 */ /* 0x000e620000000800 */
[----:B------:R3:W0:Y:S01]  /*6a80*/  F2I.U32.TRUNC.NTZ R14, R6 ;  /* 0x00000006000e7305 */ /* 0x000622000020f000 */
[-CC-:B--2---:R-:W-:Y:S02]  /*6a90*/  SHF.R.U64 R13, R10, R8.reuse, R3.reuse ;  /* 0x000000080a0d7219 */ /* 0x184fe40000001203 */
[----:B------:R-:W-:-:S04]  /*6aa0*/  SHF.R.U32.HI R0, RZ, R8, R3 ;  /* 0x00000008ff007219 */ /* 0x000fc80000011603 */
[----:B------:R-:W2:Y:S01]  /*6ab0*/  LDC R20, c[0x0][0x648] ;  /* 0x00019200ff147b82 */ /* 0x000ea20000000800 */
[-CC-:B----4-:R-:W-:Y:S02]  /*6ac0*/  SHF.R.U64 R15, R13, R11.reuse, R0.reuse ;  /* 0x0000000b0d0f7219 */ /* 0x190fe40000001200 */
[----:B------:R-:W-:-:S03]  /*6ad0*/  SHF.R.U32.HI R5, RZ, R11, R0 ;  /* 0x0000000bff057219 */ /* 0x000fc60000011600 */
[----:B------:R-:W-:Y:S02]  /*6ae0*/  IMAD.MOV.U32 R4, RZ, RZ, R15 ;  /* 0x000000ffff047224 */ /* 0x000fe400078e000f */
[----:B------:R-:W4:Y:S01]  /*6af0*/  LDC R26, c[0x0][0x638] ;  /* 0x00018e00ff1a7b82 */ /* 0x000f220000000800 */
[----:B0-----:R-:W-:-:S07]  /*6b00*/  IMAD R22, R9, R7, R12 ;  /* 0x0000000709167224 */ /* 0x001fce00078e020c */
[----:B------:R-:W0:Y:S08]  /*6b10*/  LDC R27, c[0x0][0x610] ;  /* 0x00018400ff1b7b82 */ /* 0x000e300000000800 */
[----:B------:R-:W0:Y:S01]  /*6b20*/  LDC R28, c[0x0][0x600] ;  /* 0x00018000ff1c7b82 */ /* 0x000e220000000800 */
[----:B-123--:R-:W-:Y:S05]  /*6b30*/  @!P0 BRA `(.L_x_165) ;  /* 0x0000000000288947 */ /* 0x00efea0003800000 */
[----:B------:R-:W1:Y:S02]  /*6b40*/  LDC R0, c[0x0][0x64c] ;  /* 0x00019300ff007b82 */ /* 0x000e640000000800 */
[----:B-1----:R-:W-:-:S05]  /*6b50*/  IADD3 R3, P0, R15, R0, RZ ;  /* 0x000000000f037210 */ /* 0x002fca0007f1e0ff */
        /* <DEDUP_REMOVED lines=8> */
.L_x_165:
[----:B------:R-:W-:Y:S01]  /*6be0*/  ISETP.NE.AND P0, PT, R2, 0x1, PT ;  /* 0x000000010200780c */ /* 0x000fe20003f05270 */
[----:B------:R-:W-:Y:S01]  /*6bf0*/  IMAD.MOV R14, RZ, RZ, -R14 ;  /* 0x000000ffff0e7224 */ /* 0x000fe200078e0a0e */
[----:B------:R-:W-:Y:S02]  /*6c00*/  SHF.R.U64 R0, R4, R20, R5 ;  /* 0x0000001404007219 */ /* 0x000fe40000001205 */
[----:B------:R-:W-:Y:S02]  /*6c10*/  LOP3.LUT R3, R13, R102, RZ, 0xc0, !PT ;  /* 0x000000660d037212 */ /* 0x000fe400078ec0ff */
[----:B------:R-:W-:Y:S01]  /*6c20*/  LOP3.LUT R5, R10, R101, RZ, 0xc0, !PT ;  /* 0x000000650a057212 */ /* 0x000fe200078ec0ff */
[----:B------:R-:W-:Y:S02]  /*6c30*/  IMAD.MOV R4, RZ, RZ, -R0 ;  /* 0x000000ffff047224 */ /* 0x000fe400078e0a00 */
[----:B------:R-:W-:Y:S02]  /*6c40*/  IMAD R3, R98, R0, R3 ;  /* 0x0000000062037224 */ /* 0x000fe400078e0203 */
[----:B----4-:R-:W-:-:S02]  /*6c50*/  IMAD R0, R4, R26, R15 ;  /* 0x0000001a04007224 */ /* 0x010fc400078e020f */
[----:B------:R-:W-:Y:S02]  /*6c60*/  @P0 IMAD R22, R21, R14, R18 ;  /* 0x0000000e15160224 */ /* 0x000fe400078e0212 */
[----:B------:R-:W-:Y:S02]  /*6c70*/  IMAD.MOV.U32 R4, RZ, RZ, 0x1 ;  /* 0x00000001ff047424 */ /* 0x000fe400078e00ff */
[----:B0-----:R-:W-:Y:S02]  /*6c80*/  IMAD R22, R3, R27, R22 ;  /* 0x0000001b03167224 */ /* 0x001fe400078e0216 */
[----:B------:R-:W-:Y:S01]  /*6c90*/  IMAD R3, R0, R28, R5 ;  /* 0x0000001c00037224 */ /* 0x000fe200078e0205 */
[----:B------:R-:W-:-:S04]  /*6ca0*/  PRMT R0, R4, 0x7610, R0 ;  /* 0x0000761004007816 */ /* 0x000fc80000000000 */
[----:B------:R-:W-:Y:S02]  /*6cb0*/  SEL R18, R3, R22, !P0 ;  /* 0x0000001603127207 */ /* 0x000fe40004000000 */
[----:B------:R-:W-:-:S07]  /*6cc0*/  SEL R22, R22, R3, !P0 ;  /* 0x0000000316167207 */ /* 0x000fce0004000000 */
.L_x_163:
[----:B------:R-:W-:Y:S01]  /*6cd0*/  LOP3.LUT P0, RZ, R0, 0xff, RZ, 0xc0, !PT ;  /* 0x000000ff00ff7812 */ /* 0x000fe2000780c0ff */
[----:B------:R-:W-:Y:S01]  /*6ce0*/  UIMAD.WIDE.U32 UR4, UR38, -0x55555555, URZ ;  /* 0xaaaaaaab260478a5 */ /* 0x000fe2000f8e003f */
[----:B------:R-:W-:-:S03]  /*6cf0*/  LOP3.LUT R105, R105, 0x1, RZ, 0x3c, !PT ;  /* 0x0000000169697812 */ /* 0x000fc600078e3cff */
[----:B------:R-:W-:-:S04]  /*6d00*/  USHF.R.U32.HI UR4, URZ, 0x1, UR5 ;  /* 0x000000013f047899 */ /* 0x000fc80008011605 */
[----:B------:R-:W-:-:S04]  /*6d10*/  UIMAD UR38, UR4, -0x3, UR38 ;  /* 0xfffffffd042678a4 */ /* 0x000fc8000f8e0226 */
[----:B------:R-:W-:Y:S08]  /*6d20*/  @P0 BRA `(.L_x_166) ;  /* 0xffffffa8008c0947 */ /* 0x000ff0000383ffff */
[----:B------:R-:W-:Y:S05]  /*6d30*/  EXIT ;  /* 0x000000000000794d */ /* 0x000fea0003800000 */
.L_x_17:
[----:B------:R-:W-:-:S08]  /*6d40*/  ISETP.NE.AND P0, PT, R9, RZ, PT ;  /* 0x000000ff0900720c */ /* 0x000fd00003f05270 */
[----:B0-----:R-:W0:-:S00]  /*6d50*/  USETMAXREG.DEALLOC.CTAPOOL 0x28 ;  /* 0x00000028000079c8 */ /* 0x001e0000080e0500 */
[----:B------:R-:W-:Y:S05]  /*6d60*/  @P0 EXIT ;  /* 0x000000000000094d */ /* 0x000fea0003800000 */
[----:B0-----:R-:W-:Y:S01]  /*6d70*/  LOP3.LUT P0, RZ, R3, 0xff, RZ, 0xc0, !PT ;  /* 0x000000ff03ff7812 */ /* 0x001fe2000780c0ff */
[----:B------:R-:W-:Y:S02]  /*6d80*/  IMAD.MOV.U32 R3, RZ, RZ, 0x1 ;  /* 0x00000001ff037424 */ /* 0x000fe400078e00ff */
[----:B------:R-:W-:-:S10]  /*6d90*/  IMAD.MOV.U32 R8, RZ, RZ, RZ ;  /* 0x000000ffff087224 */ /* 0x000fd400078e00ff */
[----:B------:R-:W-:Y:S05]  /*6da0*/  @!P0 BRA `(.L_x_167) ;  /* 0x0000000c005c8947 */ /* 0x000fea0003800000 */
[----:B------:R-:W0:Y:S01]  /*6db0*/  S2R R10, SR_CgaCtaId ;  /* 0x00000000000a7919 */ /* 0x000e220000008800 */
[----:B------:R-:W-:Y:S01]  /*6dc0*/  LOP3.LUT P0, RZ, R4, 0x1f, RZ, 0xc0, !PT ;  /* 0x0000001f04ff7812 */ /* 0x000fe2000780c0ff */
[----:B------:R-:W-:Y:S01]  /*6dd0*/  ULDC UR5, c[0x0][0x658] ;  /* 0x0001960000057ab9 */ /* 0x000fe20000000800 */
[----:B------:R-:W-:Y:S01]  /*6de0*/  UMOV UR6, 0xffffffff ;  /* 0xffffffff00067882 */ /* 0x000fe20000000000 */
[----:B------:R-:W-:Y:S01]  /*6df0*/  BSSY B0, `(.L_x_167) ;  /* 0x00000d2000007945 */ /* 0x000fe20003800000 */
[----:B------:R-:W-:Y:S01]  /*6e00*/  USHF.L.U32 UR6, UR6, UR5, URZ ;  /* 0x0000000506067299 */ /* 0x000fe2000800063f */
[C---:B------:R-:W-:Y:S01]  /*6e10*/  ISETP.NE.AND P2, PT, R5.reuse, RZ, PT ;  /* 0x000000ff0500720c */ /* 0x040fe20003f45270 */
[----:B------:R-:W-:Y:S01]  /*6e20*/  IMAD.MOV.U32 R11, RZ, RZ, 0x1 ;  /* 0x00000001ff0b7424 */ /* 0x000fe200078e00ff */
[----:B------:R-:W-:Y:S01]  /*6e30*/  ISETP.NE.OR P0, PT, R5, RZ, !P0 ;  /* 0x000000ff0500720c */ /* 0x000fe20004705670 */
[----:B------:R-:W-:Y:S01]  /*6e40*/  IMAD.MOV.U32 R3, RZ, RZ, 0x1 ;  /* 0x00000001ff037424 */ /* 0x000fe200078e00ff */
[----:B------:R-:W-:Y:S01]  /*6e50*/  LOP3.LUT R9, R23, 0x2, RZ, 0xfc, !PT ;  /* 0x0000000217097812 */ /* 0x000fe200078efcff */
[----:B------:R-:W-:Y:S01]  /*6e60*/  IMAD.MOV.U32 R8, RZ, RZ, RZ ;  /* 0x000000ffff087224 */ /* 0x000fe200078e00ff */
[----:B------:R-:W-:Y:S01]  /*6e70*/  ULDC UR4, c[0x0][0x600] ;  /* 0x0001800000047ab9 */ /* 0x000fe20000000800 */
[----:B------:R-:W-:Y:S01]  /*6e80*/  UMOV UR7, 0x1 ;  /* 0x0000000100077882 */ /* 0x000fe20000000000 */
[----:B------:R-:W-:-:S02]  /*6e90*/  UIADD3 UR21, UR40, 0x1, URZ ;  /* 0x0000000128157890 */ /* 0x000fc4000fffe03f */
[----:B------:R-:W-:Y:S02]  /*6ea0*/  UIADD3 UR4, UR4, -0x1, URZ ;  /* 0xffffffff04047890 */ /* 0x000fe4000fffe03f */
[----:B------:R-:W-:Y:S02]  /*6eb0*/  USHF.L.U32 UR5, UR7, UR5, URZ ;  /* 0x0000000507057299 */ /* 0x000fe4000800063f */
[----:B------:R-:W-:Y:S01]  /*6ec0*/  ULOP3.LUT UR13, URZ, UR6, URZ, 0x33, !UPT ;  /* 0x000000063f0d7292 */ /* 0x000fe2000f8e333f */
[----:B------:R-:W-:Y:S01]  /*6ed0*/  ULDC.64 UR22, c[0x0][0x198] ;  /* 0x0000660000167ab9 */ /* 0x000fe20000000a00 */
[C---:B0-----:R-:W-:Y:S02]  /*6ee0*/  IMAD.SHL.U32 R13, R10.reuse, 0x40, RZ ;  /* 0x000000400a0d7824 */ /* 0x041fe400078e00ff */
[----:B------:R-:W-:-:S03]  /*6ef0*/  IMAD.SHL.U32 R10, R10, 0x1000, RZ ;  /* 0x000010000a0a7824 */ /* 0x000fc600078e00ff */
[----:B------:R-:W-:-:S07]  /*6f00*/  LOP3.LUT R13, R13, 0x40, RZ, 0xc0, !PT ;  /* 0x000000400d0d7812 */ /* 0x000fce00078ec0ff */
.L_x_179:
[----:B------:R-:W-:-:S03]  /*6f10*/  UMOV UR6, 0xffffffff ;  /* 0xffffffff00067882 */ /* 0x000fc60000000000 */
[----:B------:R-:W-:Y:S05]  /*6f20*/  BRA.DIV UR6, `(.L_x_168) ;  /* 0x0000000e06f47947 */ /* 0x000fea000b800000 */
[----:B------:R-:W-:-:S13]  /*6f30*/  ELECT P6, URZ, PT ;  /* 0x00000000003f782f */ /* 0x000fda00038c0000 */
.L_x_191:
[----:B------:R-:W0:Y:S01]  /*6f40*/  LDC R4, c[0x0][0x28c] ;  /* 0x0000a300ff047b82 */ /* 0x000e220000000800 */
[----:B------:R-:W-:Y:S01]  /*6f50*/  BSSY B1, `(.L_x_169) ;  /* 0x0000046000017945 */ /* 0x000fe20003800000 */
[----:B0-----:R-:W-:-:S13]  /*6f60*/  ISETP.LT.OR P6, PT, R4, 0x1, !P6 ;  /* 0x000000010400780c */ /* 0x001fda00077c1670 */
[----:B------:R-:W-:Y:S05]  /*6f70*/  @P6 BRA `(.L_x_170) ;  /* 0x00000004000c6947 */ /* 0x000fea0003800000 */
[----:B------:R-:W-:Y:S02]  /*6f80*/  IMAD.SHL.U32 R22, R22, 0x40, RZ ;  /* 0x0000004016167824 */ /* 0x000fe400078e00ff */
[----:B------:R-:W-:Y:S02]  /*6f90*/  IMAD R18, R18, 0x80, R13 ;  /* 0x0000008012127824 */ /* 0x000fe400078e020d */
[----:B------:R-:W-:Y:S02]  /*6fa0*/  IMAD.MOV.U32 R14, RZ, RZ, RZ ;  /* 0x000000ffff0e7224 */ /* 0x000fe400078e00ff */
[----:B------:R-:W-:Y:S02]  /*6fb0*/  IMAD.U32 R20, RZ, RZ, UR21 ;  /* 0x00000015ff147e24 */ /* 0x000fe4000f8e00ff */
[----:B------:R-:W-:Y:S02]  /*6fc0*/  IMAD.MOV.U32 R4, RZ, RZ, R3 ;  /* 0x000000ffff047224 */ /* 0x000fe400078e0003 */
[----:B------:R-:W-:-:S07]  /*6fd0*/  IMAD.MOV.U32 R5, RZ, RZ, R8 ;  /* 0x000000ffff057224 */ /* 0x000fce00078e0008 */
.L_x_174:
[----:B------:R-:W0:Y:S01]  /*6fe0*/  S2R R7, SR_CgaCtaId ;  /* 0x0000000000077919 */ /* 0x000e220000008800 */
[----:B------:R-:W-:-:S04]  /*6ff0*/  MOV R6, 0x400 ;  /* 0x0000040000067802 */ /* 0x000fc80000000f00 */
[----:B0-----:R-:W-:Y:S02]  /*7000*/  LEA R12, R7, R6, 0x18 ;  /* 0x00000006070c7211 */ /* 0x001fe400078ec0ff */
[----:B------:R-:W-:Y:S01]  /*7010*/  SHF.L.U32 R6, R4, 0x1f, RZ ;  /* 0x0000001f04067819 */ /* 0x000fe200000006ff */
[----:B------:R-:W0:Y:S02]  /*7020*/  @!P2 LDC R7, c[0x0][0x500] ;  /* 0x00014000ff07ab82 */ /* 0x000e240000000800 */
[----:B------:R-:W-:-:S04]  /*7030*/  IMAD R15, R5, 0x8, R12 ;  /* 0x00000008050f7824 */ /* 0x000fc800078e020c */
[----:B------:R-:W1:Y:S02]  /*7040*/  SYNCS.PHASECHK.TRANS64.TRYWAIT P1, [R15+URZ+0x18], R6 ;  /* 0x000018060f0075a7 */ /* 0x000e64000802017f */
[----:B-1----:R-:W-:Y:S05]  /*7050*/  @!P1 BRA `(.L_x_171) ;  /* 0x0000000c00c89947 */ /* 0x002fea0003800000 */
.L_x_192:
[----:B-1----:R-:W-:Y:S01]  /*7060*/  PRMT R6, R9, 0x9910, RZ ;  /* 0x0000991009067816 */ /* 0x002fe200000000ff */
[----:B0-----:R0:W-:Y:S03]  /*7070*/  @!P2 SYNCS.ARRIVE.TRANS64 RZ, [R15+URZ], R7 ;  /* 0x000000070fffa9a7 */ /* 0x0011e6000800003f */
[----:B------:R-:W-:-:S13]  /*7080*/  ISETP.NE.AND P1, PT, R6, 0x2, PT ;  /* 0x000000020600780c */ /* 0x000fda0003f25270 */
[----:B0-----:R-:W-:Y:S05]  /*7090*/  @P1 BRA `(.L_x_172) ;  /* 0x0000000000041947 */ /* 0x001fea0003800000 */
[----:B------:R-:W-:Y:S01]  /*70a0*/  BPT.TRAP 0x1 ;  /* 0x000000040000795c */ /* 0x000fe20000300000 */
.L_x_172:
[----:B------:R-:W-:Y:S05]  /*70b0*/  @P0 BRA `(.L_x_173) ;  /* 0x0000000000040947 */ /* 0x000fea0003800000 */
[----:B------:R-:W-:Y:S01]  /*70c0*/  BPT.TRAP 0x1 ;  /* 0x000000040000795c */ /* 0x000fe20000300000 */
.L_x_173:
[----:B------:R-:W-:Y:S01]  /*70d0*/  IMAD.SHL.U32 R7, R5, 0x4000, RZ ;  /* 0x0000400005077824 */ /* 0x000fe200078e00ff */
[----:B------:R-:W-:Y:S01]  /*70e0*/  R2UR UR34, R14 ;  /* 0x000000000e2272ca */ /* 0x000fe200000e0000 */
[----:B------:R-:W-:Y:S01]  /*70f0*/  VIADD R20, R20, 0xffffffff ;  /* 0xffffffff14147836 */ /* 0x000fe20000000000 */
[----:B------:R-:W-:Y:S01]  /*7100*/  R2UR UR33, R15 ;  /* 0x000000000f2172ca */ /* 0x000fe200000e0000 */
[----:B------:R-:W-:Y:S01]  /*7110*/  IMAD.IADD R6, R12, 0x1, R7 ;  /* 0x000000010c067824 */ /* 0x000fe200078e0207 */
[----:B------:R-:W-:Y:S01]  /*7120*/  LOP3.LUT R7, R7, 0x1000, R10, 0xf8, !PT ;  /* 0x0000100007077812 */ /* 0x000fe200078ef80a */
[----:B------:R-:W-:Y:S01]  /*7130*/  UIADD3 UR6, UP0, UR22, 0xf0, URZ ;  /* 0x000000f016067890 */ /* 0x000fe2000ff1e03f */
[----:B------:R-:W-:Y:S01]  /*7140*/  R2UR UR36, R19 ;  /* 0x00000000132472ca */ /* 0x000fe200000e0000 */
[----:B------:R-:W-:Y:S01]  /*7150*/  UIADD3 UR30, UP1, UR22, 0x1f0, URZ ;  /* 0x000001f0161e7890 */ /* 0x000fe2000ff3e03f */
[----:B------:R-:W-:Y:S01]  /*7160*/  R2UR UR24, R6 ;  /* 0x00000000061872ca */ /* 0x000fe200000e0000 */
[----:B------:R-:W-:Y:S01]  /*7170*/  IMAD R7, R7, 0x2, R12 ;  /* 0x0000000207077824 */ /* 0x000fe200078e020c */
[----:B------:R-:W-:Y:S01]  /*7180*/  R2UR UR35, R22 ;  /* 0x00000000162372ca */ /* 0x000fe200000e0000 */
[----:B------:R-:W-:Y:S01]  /*7190*/  UIADD3.X UR7, URZ, UR23, URZ, UP0, !UPT ;  /* 0x000000173f077290 */ /* 0x000fe200087fe43f */
[----:B------:R-:W-:Y:S01]  /*71a0*/  R2UR UR19, R18 ;  /* 0x00000000121372ca */ /* 0x000fe200000e0000 */
[----:B------:R-:W-:Y:S01]  /*71b0*/  UIADD3 UR26, UR34, 0x40, URZ ;  /* 0x00000040221a7890 */ /* 0x000fe2000fffe03f */
[----:B------:R-:W-:Y:S01]  /*71c0*/  R2UR UR8, R7 ;  /* 0x00000000070872ca */ /* 0x000fe200000e0000 */
[----:B------:R-:W-:Y:S01]  /*71d0*/  UIADD3.X UR31, URZ, UR23, URZ, UP1, !UPT ;  /* 0x000000173f1f7290 */ /* 0x000fe20008ffe43f */
[----:B------:R-:W-:Y:S01]  /*71e0*/  ISETP.GT.AND P3, PT, R20, 0x1, PT ;  /* 0x000000011400780c */ /* 0x000fe20003f64270 */
[----:B------:R-:W-:Y:S01]  /*71f0*/  VIADD R5, R5, 0x1 ;  /* 0x0000000105057836 */ /* 0x000fe20000000000 */
[----:B------:R-:W-:Y:S01]  /*7200*/  UMOV UR14, 0x0 ;  /* 0x00000000000e7882 */ /* 0x000fe20000000000 */
[----:B------:R-:W-:Y:S01]  /*7210*/  UMOV UR15, 0x10000000 ;  /* 0x10000000000f7882 */ /* 0x000fe20000000000 */
[----:B------:R-:W-:Y:S01]  /*7220*/  UMOV UR25, UR33 ;  /* 0x0000002100197c82 */ /* 0x000fe20008000000 */
[----:B------:R-:W-:Y:S01]  /*7230*/  UIADD3 UR32, UR24, 0x100, URZ ;  /* 0x0000010018207890 */ /* 0x000fe2000fffe03f */
[----:B------:R-:W-:Y:S01]  /*7240*/  ISETP.NE.AND P1, PT, R5, 0x3, PT ;  /* 0x000000030500780c */ /* 0x000fe20003f25270 */
[----:B------:R-:W-:Y:S01]  /*7250*/  UIADD3 UR24, UR24, 0x2100, URZ ;  /* 0x0000210018187890 */ /* 0x000fe2000fffe03f */
[----:B------:R-:W-:Y:S01]  /*7260*/  VIADD R14, R14, 0x80 ;  /* 0x000000800e0e7836 */ /* 0x000fe20000000000 */
[----:B------:R-:W-:Y:S01]  /*7270*/  UMOV UR28, UR36 ;  /* 0x00000024001c7c82 */ /* 0x000fe20008000000 */
[----:B------:R-:W-:Y:S01]  /*7280*/  UMOV UR27, UR35 ;  /* 0x00000023001b7c82 */ /* 0x000fe20008000000 */
[----:B------:R-:W-:Y:S01]  /*7290*/  UIADD3 UR16, UR8, 0xc100, URZ ;  /* 0x0000c10008107890 */ /* 0x000fe2000fffe03f */
[----:B------:R-:W-:Y:S01]  /*72a0*/  SEL R7, RZ, 0x1, P1 ;  /* 0x00000001ff077807 */ /* 0x000fe20000800000 */
[----:B------:R-:W-:Y:S01]  /*72b0*/  UIADD3 UR8, UR8, 0x10100, URZ ;  /* 0x0001010008087890 */ /* 0x000fe2000fffe03f */
[----:B------:R0:W-:Y:S01]  /*72c0*/  UTMALDG.3D [UR32], [UR6], desc[UR14] ;  /* 0x00000e20060075b4 */ /* 0x0001e20008011000 */
[----:B------:R-:W-:Y:S01]  /*72d0*/  UMOV UR29, 0x30000 ;  /* 0x00030000001d7882 */ /* 0x000fe20000000000 */
[----:B------:R-:W-:Y:S01]  /*72e0*/  UMOV UR17, UR33 ;  /* 0x0000002100117c82 */ /* 0x000fe20008000000 */
[----:B------:R-:W-:Y:S01]  /*72f0*/  UMOV UR18, UR34 ;  /* 0x0000002200127c82 */ /* 0x000fe20008000000 */
[----:B------:R-:W-:Y:S01]  /*7300*/  UMOV UR20, UR36 ;  /* 0x0000002400147c82 */ /* 0x000fe20008000000 */
[----:B------:R-:W-:Y:S01]  /*7310*/  UMOV UR9, UR33 ;  /* 0x0000002100097c82 */ /* 0x000fe20008000000 */
[----:B------:R-:W-:Y:S01]  /*7320*/  UMOV UR11, UR19 ;  /* 0x00000013000b7c82 */ /* 0x000fe20008000000 */
[----:B------:R-:W-:Y:S01]  /*7330*/  UMOV UR12, UR36 ;  /* 0x00000024000c7c82 */ /* 0x000fe20008000000 */
[----:B------:R0:W-:Y:S01]  /*7340*/  UTMALDG.3D [UR24], [UR6], desc[UR14] ;  /* 0x00000e18060075b4 */ /* 0x0001e20008011000 */
[----:B------:R-:W-:Y:S01]  /*7350*/  UMOV UR10, UR26 ;  /* 0x0000001a000a7c82 */ /* 0x000fe20008000000 */
[----:B------:R-:W-:-:S02]  /*7360*/  LOP3.LUT R4, R4, R7, RZ, 0x3c, !PT ;  /* 0x0000000704047212 */ /* 0x000fc400078e3cff */
[----:B------:R-:W-:Y:S01]  /*7370*/  SEL R5, R5, RZ, P1 ;  /* 0x000000ff05057207 */ /* 0x000fe20000800000 */
[----:B------:R0:W-:Y:S01]  /*7380*/  UTMALDG.3D.MULTICAST [UR16], [UR30], UR29, desc[UR14] ;  /* 0x00000e101e0073b4 */ /* 0x0001e2000801181d */
[----:B------:R0:W-:Y:S02]  /*7390*/  UTMALDG.3D.MULTICAST [UR8], [UR30], UR29, desc[UR14] ;  /* 0x00000e081e0073b4 */ /* 0x0001e4000801181d */
[----:B0-----:R-:W-:Y:S05]  /*73a0*/  @P3 BRA `(.L_x_174) ;  /* 0xfffffffc000c3947 */ /* 0x001fea000383ffff */
.L_x_170:
[----:B------:R-:W-:Y:S05]  /*73b0*/  BSYNC B1 ;  /* 0x0000000000017941 */ /* 0x000fea0003800000 */
.L_x_169:
[----:B------:R-:W2:Y:S01]  /*73c0*/  LDL.64 R24, [R1] ;  /* 0x0000000001187983 */ /* 0x000ea20000100a00 */
[----:B------:R-:W-:Y:S01]  /*73d0*/  LOP3.LUT P4, RZ, R11, 0xff, RZ, 0xc0, !PT ;  /* 0x000000ff0bff7812 */ /* 0x000fe2000788c0ff */
[----:B------:R-:W-:Y:S01]  /*73e0*/  VIADD R7, R8, UR40 ;  /* 0x0000002808077c36 */ /* 0x000fe20008000000 */
[----:B------:R-:W-:Y:S01]  /*73f0*/  ULDC.64 UR6, c[0x0][0x650] ;  /* 0x0001940000067ab9 */ /* 0x000fe20000000a00 */
[----:B------:R-:W-:Y:S01]  /*7400*/  IMAD.U32 R8, RZ, RZ, UR40 ;  /* 0x00000028ff087e24 */ /* 0x000fe2000f8e00ff */
[----:B------:R-:W-:Y:S01]  /*7410*/  UISETP.GE.U32.AND UP0, UPT, UR40, 0x3, UPT ;  /* 0x000000032800788c */ /* 0x000fe2000bf06070 */
[----:B------:R-:W-:Y:S01]  /*7420*/  BSSY B1, `(.L_x_175) ;  /* 0x000006c000017945 */ /* 0x000fe20003800000 */
[----:B------:R-:W-:Y:S01]  /*7430*/  ISETP.GT.U32.AND P1, PT, R7, 0x2, PT ;  /* 0x000000020700780c */ /* 0x000fe20003f24070 */
[----:B------:R-:W-:Y:S01]  /*7440*/  IMAD.MOV.U32 R22, RZ, RZ, -0x1 ;  /* 0xffffffffff167424 */ /* 0x000fe200078e00ff */
[----:B------:R-:W-:Y:S01]  /*7450*/  PRMT R11, RZ, 0x7610, R11 ;  /* 0x00007610ff0b7816 */ /* 0x000fe2000000000b */
[----:B------:R-:W-:Y:S01]  /*7460*/  IMAD.MOV.U32 R18, RZ, RZ, -0x1 ;  /* 0xffffffffff127424 */ /* 0x000fe200078e00ff */
[----:B------:R-:W-:Y:S01]  /*7470*/  ISETP.LT.U32.AND P1, PT, R8, 0x3, P1 ;  /* 0x000000030800780c */ /* 0x000fe20000f21070 */
[----:B------:R-:W-:Y:S01]  /*7480*/  IMAD.MOV.U32 R19, RZ, RZ, -0x1 ;  /* 0xffffffffff137424 */ /* 0x000fe200078e00ff */
[----:B------:R-:W-:Y:S01]  /*7490*/  PLOP3.LUT P3, PT, PT, PT, UP0, 0x80, 0x0 ;  /* 0x000000000000781c */ /* 0x000fe20003f6f008 */
[----:B------:R-:W0:Y:S01]  /*74a0*/  @P4 S2R R5, SR_CgaCtaId ;  /* 0x0000000000054919 */ /* 0x000e220000008800 */
[----:B------:R-:W-:-:S04]  /*74b0*/  @P4 MOV R4, 0x400 ;  /* 0x0000040000044802 */ /* 0x000fc80000000f00 */
[----:B0-----:R-:W-:Y:S01]  /*74c0*/  @P4 LEA R6, R5, R4, 0x18 ;  /* 0x0000000405064211 */ /* 0x001fe200078ec0ff */
[----:B------:R-:W-:Y:S01]  /*74d0*/  IMAD.WIDE.U32 R4, R7, -0x55555555, RZ ;  /* 0xaaaaaaab07047825 */ /* 0x000fe200078e00ff */
[----:B------:R-:W-:Y:S02]  /*74e0*/  SEL R4, RZ, 0x1, !P1 ;  /* 0x00000001ff047807 */ /* 0x000fe40004800000 */
[----:B------:R0:W-:Y:S02]  /*74f0*/  @P4 SYNCS.ARRIVE.TRANS64.A1T0 RZ, [R6+URZ+0x68], RZ ;  /* 0x000068ff06ff49a7 */ /* 0x0001e4000810003f */
[----:B------:R-:W-:Y:S02]  /*7500*/  LOP3.LUT R3, R3, R4, RZ, 0x3c, !PT ;  /* 0x0000000403037212 */ /* 0x000fe400078e3cff */
[----:B------:R-:W-:Y:S02]  /*7510*/  PRMT R4, RZ, 0x7610, R4 ;  /* 0x00007610ff047816 */ /* 0x000fe40000000004 */
[----:B0-----:R-:W-:-:S04]  /*7520*/  SHF.R.U32.HI R6, RZ, 0x1, R5 ;  /* 0x00000001ff067819 */ /* 0x001fc80000011605 */
[----:B------:R-:W-:Y:S01]  /*7530*/  @P3 LOP3.LUT R3, R3, 0x1, R6, 0x78, !PT ;  /* 0x0000000103033812 */ /* 0x000fe200078e7806 */
[----:B------:R-:W-:Y:S01]  /*7540*/  IMAD R8, R6, -0x3, R7 ;  /* 0xfffffffd06087824 */ /* 0x000fe200078e0207 */
[----:B--2---:R-:W-:-:S04]  /*7550*/  IADD3 R16, P4, R16, R24, RZ ;  /* 0x0000001810107210 */ /* 0x004fc80007f9e0ff */
[----:B------:R-:W-:Y:S01]  /*7560*/  ISETP.GE.U32.AND P1, PT, R16, UR6, PT ;  /* 0x0000000610007c0c */ /* 0x000fe2000bf26070 */
[----:B------:R-:W-:-:S05]  /*7570*/  IMAD.X R17, R17, 0x1, R0, P4 ;  /* 0x0000000111117824 */ /* 0x000fca00020e0600 */
[----:B------:R-:W-:-:S13]  /*7580*/  ISETP.GE.U32.AND.EX P1, PT, R17, UR7, PT, P1 ;  /* 0x0000000711007c0c */ /* 0x000fda000bf26110 */
[----:B------:R-:W-:Y:S05]  /*7590*/  @P1 BRA `(.L_x_176) ;  /* 0x0000000400501947 */ /* 0x000fea0003800000 */
[----:B------:R-:W0:Y:S01]  /*75a0*/  S2R R12, SR_CTAID.X ;  /* 0x00000000000c7919 */ /* 0x000e220000002500 */
[----:B------:R-:W-:Y:S01]  /*75b0*/  ULDC.64 UR6, c[0x0][0x628] ;  /* 0x00018a0000067ab9 */ /* 0x000fe20000000a00 */
[----:B------:R-:W-:Y:S01]  /*75c0*/  ULDC UR9, c[0x0][0x630] ;  /* 0x00018c0000097ab9 */ /* 0x000fe20000000800 */
[----:B------:R-:W-:Y:S01]  /*75d0*/  ISETP.NE.U32.AND P1, PT, RZ, UR6, PT ;  /* 0x00000006ff007c0c */ /* 0x000fe2000bf25070 */
[----:B------:R-:W1:Y:S01]  /*75e0*/  S2R R14, SR_CTAID.Y ;  /* 0x00000000000e7919 */ /* 0x000e620000002600 */
[----:B------:R-:W-:Y:S01]  /*75f0*/  ULDC UR10, c[0x0][0x150] ;  /* 0x00005400000a7ab9 */ /* 0x000fe20000000800 */
[----:B------:R-:W-:Y:S01]  /*7600*/  IMAD.MOV.U32 R4, RZ, RZ, R16 ;  /* 0x000000ffff047224 */ /* 0x000fe200078e0010 */
[----:B------:R-:W-:Y:S01]  /*7610*/  ISETP.NE.AND.EX P1, PT, RZ, UR7, PT, P1 ;  /* 0x00000007ff007c0c */ /* 0x000fe2000bf25310 */
[----:B------:R-:W-:Y:S01]  /*7620*/  IMAD.MOV.U32 R5, RZ, RZ, R17 ;  /* 0x000000ffff057224 */ /* 0x000fe200078e0011 */
[----:B0-----:R-:W-:-:S11]  /*7630*/  I2FP.F32.U32 R18, R12 ;  /* 0x0000000c00127245 */ /* 0x001fd60000201000 */
[----:B------:R-:W-:Y:S05]  /*7640*/  @!P1 BRA `(.L_x_177) ;  /* 0x0000000000289947 */ /* 0x000fea0003800000 */
[----:B------:R-:W-:Y:S02]  /*7650*/  ULDC UR8, c[0x0][0x634] ;  /* 0x00018d0000087ab9 */ /* 0x000fe40000000800 */
[----:B------:R-:W-:-:S05]  /*7660*/  IADD3 R5, P1, R16, UR8, RZ ;  /* 0x0000000810057c10 */ /* 0x000fca000ff3e0ff */
[----:B------:R-:W-:-:S04]  /*7670*/  IMAD.X R15, RZ, RZ, R17, P1 ;  /* 0x000000ffff0f7224 */ /* 0x000fc800008e0611 */
[----:B------:R-:W-:-:S04]  /*7680*/  IMAD.WIDE.U32 R6, R15, UR6, RZ ;  /* 0x000000060f067c25 */ /* 0x000fc8000f8e00ff */
[----:B------:R-:W-:-:S04]  /*7690*/  IMAD.WIDE.U32 R6, P1, R5, UR7, R6 ;  /* 0x0000000705067c25 */ /* 0x000fc8000f820006 */
[----:B------:R-:W-:-:S04]  /*76a0*/  IMAD.WIDE.U32 R4, R5, UR6, RZ ;  /* 0x0000000605047c25 */ /* 0x000fc8000f8e00ff */
[----:B------:R-:W-:Y:S01]  /*76b0*/  IMAD.MOV.U32 R4, RZ, RZ, R7 ;  /* 0x000000ffff047224 */ /* 0x000fe200078e0007 */
[----:B------:R-:W-:Y:S01]  /*76c0*/  IADD3 RZ, P3, R5, R6, RZ ;  /* 0x0000000605ff7210 */ /* 0x000fe20007f7e0ff */
[----:B------:R-:W-:-:S04]  /*76d0*/  IMAD.X R5, RZ, RZ, RZ, P1 ;  /* 0x000000ffff057224 */ /* 0x000fc800008e06ff */
[----:B------:R-:W-:-:S08]  /*76e0*/  IMAD.WIDE.U32.X R4, R15, UR7, R4, P3 ;  /* 0x000000070f047c25 */ /* 0x000fd000098e0404 */
.L_x_177:
[--C-:B------:R-:W-:Y:S01]  /*76f0*/  SHF.R.U64 R19, R4, UR9, R5.reuse ;  /* 0x0000000904137c19 */ /* 0x100fe20008001205 */
[----:B------:R-:W-:Y:S01]  /*7700*/  FMUL R18, R18, UR10 ;  /* 0x0000000a12127c20 */ /* 0x000fe20008400000 */
[----:B------:R-:W0:Y:S01]  /*7710*/  LDC R15, c[0x0][0x144] ;  /* 0x00005100ff0f7b82 */ /* 0x000e220000000800 */
[----:B------:R-:W-:Y:S01]  /*7720*/  SHF.R.U32.HI R4, RZ, UR9, R5 ;  /* 0x00000009ff047c19 */ /* 0x000fe20008011605 */
[----:B------:R-:W-:Y:S01]  /*7730*/  ULDC UR8, c[0x0][0x154] ;  /* 0x0000550000087ab9 */ /* 0x000fe20000000800 */
[----:B------:R-:W-:Y:S01]  /*7740*/  IADD3 R5, P1, RZ, -R19, RZ ;  /* 0x80000013ff057210 */ /* 0x000fe20007f3e0ff */
[----:B------:R-:W-:Y:S01]  /*7750*/  ULDC.64 UR6, c[0x0][0x620] ;  /* 0x0001880000067ab9 */ /* 0x000fe20000000a00 */
[----:B-1----:R-:W-:Y:S01]  /*7760*/  I2FP.F32.U32 R6, R14 ;  /* 0x0000000e00067245 */ /* 0x002fe20000201000 */
[----:B------:R-:W1:Y:S01]  /*7770*/  F2I.U32.TRUNC.NTZ R18, R18 ;  /* 0x0000001200127305 */ /* 0x000e62000020f000 */
[----:B------:R-:W-:Y:S01]  /*7780*/  ISETP.NE.AND P4, PT, R2, 0x1, PT ;  /* 0x000000010200780c */ /* 0x000fe20003f85270 */
[----:B------:R-:W-:Y:S01]  /*7790*/  IMAD.X R4, RZ, RZ, ~R4, P1 ;  /* 0x000000ffff047224 */ /* 0x000fe200008e0e04 */
[----:B------:R-:W2:Y:S01]  /*77a0*/  LDC R21, c[0x0][0x148] ;  /* 0x00005200ff157b82 */ /* 0x000ea20000000800 */
[----:B------:R-:W-:Y:S01]  /*77b0*/  FMUL R6, R6, UR8 ;  /* 0x0000000806067c20 */ /* 0x000fe20008400000 */
[----:B------:R-:W-:Y:S01]  /*77c0*/  ULDC.64 UR8, c[0x0][0x640] ;  /* 0x0001900000087ab9 */ /* 0x000fe20000000a00 */
[----:B------:R-:W-:Y:S01]  /*77d0*/  IMAD R4, R4, UR6, RZ ;  /* 0x0000000604047c24 */ /* 0x000fe2000f8e02ff */
[----:B------:R-:W-:-:S03]  /*77e0*/  ISETP.NE.U32.AND P1, PT, RZ, UR8, PT ;  /* 0x00000008ff007c0c */ /* 0x000fc6000bf25070 */
[----:B------:R-:W3:Y:S01]  /*77f0*/  F2I.U32.TRUNC.NTZ R6, R6 ;  /* 0x0000000600067305 */ /* 0x000ee2000020f000 */
[C---:B------:R-:W-:Y:S01]  /*7800*/  IMAD R7, R5.reuse, UR7, R4 ;  /* 0x0000000705077c24 */ /* 0x040fe2000f8e0204 */
[----:B------:R-:W-:Y:S01]  /*7810*/  ISETP.NE.AND.EX P1, PT, RZ, UR9, PT, P1 ;  /* 0x00000009ff007c0c */ /* 0x000fe2000bf25310 */
[----:B------:R-:W-:Y:S01]  /*7820*/  IMAD.WIDE.U32 R4, R5, UR6, R16 ;  /* 0x0000000605047c25 */ /* 0x000fe2000f8e0010 */
[----:B------:R-:W-:-:S03]  /*7830*/  ULDC UR6, c[0x0][0x618] ;  /* 0x0001860000067ab9 */ /* 0x000fc60000000800 */
[----:B-1----:R-:W-:Y:S02]  /*7840*/  IMAD.MOV R18, RZ, RZ, -R18 ;  /* 0x000000ffff127224 */ /* 0x002fe400078e0a12 */
[----:B------:R-:W-:Y:S02]  /*7850*/  IMAD.IADD R5, R5, 0x1, R7 ;  /* 0x0000000105057824 */ /* 0x000fe400078e0207 */
[----:B0-----:R-:W-:-:S03]  /*7860*/  IMAD R12, R15, R18, R12 ;  /* 0x000000120f0c7224 */ /* 0x001fc600078e020c */
[--C-:B------:R-:W-:Y:S01]  /*7870*/  SHF.R.U64 R15, R4, UR6, R5.reuse ;  /* 0x00000006040f7c19 */ /* 0x100fe20008001205 */
[----:B---3--:R-:W-:Y:S01]  /*7880*/  IMAD.MOV R7, RZ, RZ, -R6 ;  /* 0x000000ffff077224 */ /* 0x008fe200078e0a06 */
[----:B------:R-:W-:Y:S01]  /*7890*/  SHF.R.U32.HI R4, RZ, UR6, R5 ;  /* 0x00000006ff047c19 */ /* 0x000fe20008011605 */
[----:B------:R-:W-:Y:S02]  /*78a0*/  ULDC UR6, c[0x0][0x608] ;  /* 0x0001820000067ab9 */ /* 0x000fe40000000800 */
[----:B--2---:R-:W-:Y:S01]  /*78b0*/  @P4 IMAD R12, R21, R7, R14 ;  /* 0x00000007150c4224 */ /* 0x004fe200078e020e */
[--C-:B------:R-:W-:Y:S02]  /*78c0*/  SHF.R.U64 R18, R15, UR6, R4.reuse ;  /* 0x000000060f127c19 */ /* 0x100fe40008001204 */
[----:B------:R-:W-:Y:S01]  /*78d0*/  SHF.R.U32.HI R5, RZ, UR6, R4 ;  /* 0x00000006ff057c19 */ /* 0x000fe20008011604 */
[----:B------:R-:W-:-:S03]  /*78e0*/  ULDC UR6, c[0x0][0x658] ;  /* 0x0001960000067ab9 */ /* 0x000fc60000000800 */
[--C-:B------:R-:W-:Y:S02]  /*78f0*/  SHF.R.U64 R14, R18, UR6, R5.reuse ;  /* 0x00000006120e7c19 */ /* 0x100fe40008001205 */
[----:B------:R-:W-:-:S03]  /*7900*/  SHF.R.U32.HI R21, RZ, UR6, R5 ;  /* 0x00000006ff157c19 */ /* 0x000fc60008011605 */
[----:B------:R-:W-:Y:S02]  /*7910*/  IMAD.MOV.U32 R6, RZ, RZ, R14 ;  /* 0x000000ffff067224 */ /* 0x000fe400078e000e */
[----:B------:R-:W-:Y:S01]  /*7920*/  IMAD.MOV.U32 R5, RZ, RZ, R21 ;  /* 0x000000ffff057224 */ /* 0x000fe200078e0015 */
[----:B------:R-:W-:Y:S06]  /*7930*/  @!P1 BRA `(.L_x_178) ;  /* 0x00000000002c9947 */ /* 0x000fec0003800000 */
        /* <DEDUP_REMOVED lines=9> */
[----:B------:R-:W-:-:S04]  /*79d0*/  IMAD.WIDE.U32.X R4, R21, UR9, R4, P3 ;  /* 0x0000000915047c25 */ /* 0x000fc800098e0404 */
[----:B------:R-:W-:-:S07]  /*79e0*/  IMAD.MOV.U32 R6, RZ, RZ, R4 ;  /* 0x000000ffff067224 */ /* 0x000fce00078e0004 */
.L_x_178:
[----:B------:R-:W-:Y:S01]  /*79f0*/  ULDC UR6, c[0x0][0x648] ;  /* 0x0001920000067ab9 */ /* 0x000fe20000000800 */
[----:B------:R-:W-:Y:S01]  /*7a00*/  LOP3.LUT R4, R18, UR13, RZ, 0xc0, !PT ;  /* 0x0000000d12047c12 */ /* 0x000fe2000f8ec0ff */
[----:B------:R-:W-:Y:S01]  /*7a10*/  ULDC UR7, c[0x0][0x610] ;  /* 0x0001840000077ab9 */ /* 0x000fe20000000800 */
[----:B------:R-:W-:Y:S01]  /*7a20*/  SHF.R.U64 R5, R6, UR6, R5 ;  /* 0x0000000606057c19 */ /* 0x000fe20008001205 */
[----:B------:R-:W-:Y:S01]  /*7a30*/  ULDC UR6, c[0x0][0x638] ;  /* 0x00018e0000067ab9 */ /* 0x000fe20000000800 */
[----:B------:R-:W-:-:S03]  /*7a40*/  LOP3.LUT R15, R15, UR4, RZ, 0xc0, !PT ;  /* 0x000000040f0f7c12 */ /* 0x000fc6000f8ec0ff */
[----:B------:R-:W-:Y:S02]  /*7a50*/  IMAD.MOV R7, RZ, RZ, -R5 ;  /* 0x000000ffff077224 */ /* 0x000fe400078e0a05 */
[----:B------:R-:W-:Y:S02]  /*7a60*/  IMAD R5, R5, UR5, R4 ;  /* 0x0000000505057c24 */ /* 0x000fe4000f8e0204 */
[----:B------:R-:W-:Y:S01]  /*7a70*/  IMAD R14, R7, UR6, R14 ;  /* 0x00000006070e7c24 */ /* 0x000fe2000f8e020e */
[----:B------:R-:W-:Y:S01]  /*7a80*/  ULDC UR6, c[0x0][0x600] ;  /* 0x0001800000067ab9 */ /* 0x000fe20000000800 */
[----:B------:R-:W-:Y:S02]  /*7a90*/  IMAD R12, R5, UR7, R12 ;  /* 0x00000007050c7c24 */ /* 0x000fe4000f8e020c */
[----:B------:R-:W-:Y:S02]  /*7aa0*/  IMAD R5, R14, UR6, R15 ;  /* 0x000000060e057c24 */ /* 0x000fe4000f8e020f */
[----:B------:R-:W-:-:S03]  /*7ab0*/  IMAD.MOV.U32 R4, RZ, RZ, 0x1 ;  /* 0x00000001ff047424 */ /* 0x000fc600078e00ff */
[----:B------:R-:W-:Y:S02]  /*7ac0*/  SEL R18, R5, R12, !P4 ;  /* 0x0000000c05127207 */ /* 0x000fe40006000000 */
[----:B------:R-:W-:-:S07]  /*7ad0*/  SEL R22, R12, R5, !P4 ;  /* 0x000000050c167207 */ /* 0x000fce0006000000 */
.L_x_176:
[----:B------:R-:W-:Y:S05]  /*7ae0*/  BSYNC B1 ;  /* 0x0000000000017941 */ /* 0x000fea0003800000 */
.L_x_175:
[----:B------:R-:W-:-:S13]  /*7af0*/  LOP3.LUT P1, RZ, R4, 0xff, RZ, 0xc0, !PT ;  /* 0x000000ff04ff7812 */ /* 0x000fda000782c0ff */
[----:B------:R-:W-:Y:S05]  /*7b00*/  @P1 BRA `(.L_x_179) ;  /* 0xfffffff400001947 */ /* 0x000fea000383ffff */
[----:B------:R-:W-:Y:S05]  /*7b10*/  BSYNC B0 ;  /* 0x0000000000007941 */ /* 0x000fea0003800000 */
.L_x_167:
[----:B------:R-:W-:-:S03]  /*7b20*/  UMOV UR6, 0xffffffff ;  /* 0xffffffff00067882 */ /* 0x000fc60000000000 */
[----:B------:R-:W-:Y:S05]  /*7b30*/  BRA.DIV UR6, `(.L_x_180) ;  /* 0x0000000606247947 */ /* 0x000fea000b800000 */
[----:B------:R-:W-:-:S13]  /*7b40*/  ELECT P6, URZ, PT ;  /* 0x00000000003f782f */ /* 0x000fda00038c0000 */
.L_x_195:
[----:B------:R-:W-:Y:S04]  /*7b50*/  BSSY B0, `(.L_x_181) ;  /* 0x0000022000007945 */ /* 0x000fe80003800000 */
[----:B------:R-:W-:Y:S05]  /*7b60*/  @!P6 BRA `(.L_x_182) ;  /* 0x000000000080e947 */ /* 0x000fea0003800000 */
[----:B------:R-:W-:-:S04]  /*7b70*/  LOP3.LUT R23, R23, 0x2, RZ, 0xfc, !PT ;  /* 0x0000000217177812 */ /* 0x000fc800078efcff */
[----:B------:R-:W-:-:S13]  /*7b80*/  ISETP.NE.AND P0, PT, R23, 0x3, PT ;  /* 0x000000031700780c */ /* 0x000fda0003f05270 */
[----:B------:R-:W-:Y:S05]  /*7b90*/  @!P0 BRA `(.L_x_183) ;  /* 0x0000000000048947 */ /* 0x000fea0003800000 */
[----:B------:R-:W-:Y:S01]  /*7ba0*/  BPT.TRAP 0x1 ;  /* 0x000000040000795c */ /* 0x000fe20000300000 */
.L_x_183:
[----:B------:R-:W0:Y:S01]  /*7bb0*/  S2R R5, SR_CgaCtaId ;  /* 0x0000000000057919 */ /* 0x000e220000008800 */
[----:B------:R-:W-:Y:S02]  /*7bc0*/  MOV R0, 0x400 ;  /* 0x0000040000007802 */ /* 0x000fe40000000f00 */
[----:B------:R-:W-:Y:S02]  /*7bd0*/  SHF.L.U32 R2, R3, 0x1f, RZ ;  /* 0x0000001f03027819 */ /* 0x000fe400000006ff */
[----:B0-----:R-:W-:-:S05]  /*7be0*/  LEA R5, R5, R0, 0x18 ;  /* 0x0000000005057211 */ /* 0x001fca00078ec0ff */
[----:B------:R-:W-:-:S04]  /*7bf0*/  VIADD R5, R5, 0x18 ;  /* 0x0000001805057836 */ /* 0x000fc80000000000 */
[C---:B------:R-:W-:Y:S02]  /*7c00*/  IMAD R7, R8.reuse, 0x8, R5 ;  /* 0x0000000808077824 */ /* 0x040fe400078e0205 */
[----:B------:R-:W-:Y:S02]  /*7c10*/  VIADD R8, R8, 0x1 ;  /* 0x0000000108087836 */ /* 0x000fe40000000000 */
[----:B------:R-:W0:Y:S03]  /*7c20*/  SYNCS.PHASECHK.TRANS64.TRYWAIT P0, [R7+URZ], R2 ;  /* 0x00000002070075a7 */ /* 0x000e26000800017f */
[----:B------:R-:W-:-:S04]  /*7c30*/  ISETP.NE.AND P1, PT, R8, 0x3, PT ;  /* 0x000000030800780c */ /* 0x000fc80003f25270 */
[----:B------:R-:W-:Y:S02]  /*7c40*/  SEL R0, RZ, 0x1, P1 ;  /* 0x00000001ff007807 */ /* 0x000fe40000800000 */
[----:B------:R-:W-:Y:S02]  /*7c50*/  SEL R8, R8, RZ, P1 ;  /* 0x000000ff08087207 */ /* 0x000fe40000800000 */
[----:B------:R-:W-:-:S03]  /*7c60*/  LOP3.LUT R9, R3, R0, RZ, 0x3c, !PT ;  /* 0x0000000003097212 */ /* 0x000fc600078e3cff */
[----:B------:R-:W-:Y:S01]  /*7c70*/  IMAD R4, R8, 0x8, R5 ;  /* 0x0000000808047824 */ /* 0x000fe200078e0205 */
[----:B------:R-:W-:Y:S01]  /*7c80*/  SHF.L.U32 R3, R9, 0x1f, RZ ;  /* 0x0000001f09037819 */ /* 0x000fe200000006ff */
[----:B0-----:R-:W-:Y:S06]  /*7c90*/  @!P0 BRA `(.L_x_184) ;  /* 0x0000000000ec8947 */ /* 0x001fec0003800000 */
.L_x_196:
[----:B------:R-:W1:Y:S01]  /*7ca0*/  SYNCS.PHASECHK.TRANS64.TRYWAIT P0, [R4+URZ], R3 ;  /* 0x00000003040075a7 */ /* 0x000e62000800017f */
[----:B------:R-:W-:-:S05]  /*7cb0*/  VIADD R0, R8, 0x1 ;  /* 0x0000000108007836 */ /* 0x000fca0000000000 */
[----:B------:R-:W-:-:S04]  /*7cc0*/  ISETP.NE.AND P1, PT, R0, 0x3, PT ;  /* 0x000000030000780c */ /* 0x000fc80003f25270 */
[----:B0-----:R-:W-:Y:S02]  /*7cd0*/  SEL R2, RZ, 0x1, P1 ;  /* 0x00000001ff027807 */ /* 0x001fe40000800000 */
[----:B------:R-:W-:Y:S02]  /*7ce0*/  SEL R0, R0, RZ, P1 ;  /* 0x000000ff00007207 */ /* 0x000fe40000800000 */
[----:B------:R-:W-:Y:S01]  /*7cf0*/  LOP3.LUT R2, R9, R2, RZ, 0x3c, !PT ;  /* 0x0000000209027212 */ /* 0x000fe200078e3cff */
[----:B-1----:R-:W-:Y:S06]  /*7d00*/  @!P0 BRA `(.L_x_185) ;  /* 0x0000000000e48947 */ /* 0x002fec0003800000 */
.L_x_197:
[----:B------:R-:W-:Y:S01]  /*7d10*/  IMAD R5, R0, 0x8, R5 ;  /* 0x0000000800057824 */ /* 0x000fe200078e0205 */
[----:B------:R-:W-:-:S07]  /*7d20*/  SHF.L.U32 R0, R2, 0x1f, RZ ;  /* 0x0000001f02007819 */ /* 0x000fce00000006ff */
.L_x_186:
[----:B-1----:R1:W2:Y:S02]  /*7d30*/  SYNCS.PHASECHK.TRANS64.TRYWAIT P0, [R5+URZ], R0 ;  /* 0x00000000050075a7 */ /* 0x0022a4000800017f */
[----:B--2---:R-:W-:Y:S05]  /*7d40*/  @!P0 NANOSLEEP.SYNCS 0x989680 ;  /* 0x009896800000895d */ /* 0x004fea0003900000 */
[----:B------:R-:W2:Y:S02]  /*7d50*/  @!P0 SYNCS.PHASECHK.TRANS64 P0, [R5+URZ], R0 ;  /* 0x00000000050085a7 */ /* 0x000ea4000800007f */
[----:B--2---:R-:W-:Y:S05]  /*7d60*/  @!P0 BRA `(.L_x_186) ;  /* 0xfffffffc00f08947 */ /* 0x004fea000383ffff */
.L_x_182:
[----:B------:R-:W-:Y:S05]  /*7d70*/  BSYNC B0 ;  /* 0x0000000000007941 */ /* 0x000fea0003800000 */
.L_x_181:
[----:B------:R-:W-:Y:S05]  /*7d80*/  EXIT ;  /* 0x000000000000794d */ /* 0x000fea0003800000 */
.L_x_19:
[----:B0-----:R-:W-:-:S04]  /*7d90*/  IMAD.U32 R3, RZ, RZ, UR43 ;  /* 0x0000002bff037e24 */ /* 0x001fc8000f8e00ff */
[----:B------:R0:W1:Y:S03]  /*7da0*/  SYNCS.PHASECHK.TRANS64.TRYWAIT P0, [R3+URZ+-0x8], R0 ;  /* 0xfffff800030075a7 */ /* 0x000066000800017f */
[----:B-1----:R-:W-:Y:S05]  /*7db0*/  @!P0 NANOSLEEP.SYNCS 0x989680 ;  /* 0x009896800000895d */ /* 0x002fea0003900000 */
[----:B------:R-:W1:Y:S02]  /*7dc0*/  @!P0 SYNCS.PHASECHK.TRANS64 P0, [R3+URZ+-0x8], R0 ;  /* 0xfffff800030085a7 */ /* 0x000e64000800007f */
[----:B-1----:R-:W-:Y:S05]  /*7dd0*/  @!P0 BRA `(.L_x_19) ;  /* 0xfffffffc00ec8947 */ /* 0x002fea000383ffff */
[----:B------:R-:W-:Y:S05]  /*7de0*/  BRA `(.L_x_187) ;  /* 0xffffff9800687947 */ /* 0x000fea000383ffff */
.L_x_24:
[----:B-1----:R1:W2:Y:S02]  /*7df0*/  SYNCS.PHASECHK.TRANS64.TRYWAIT P1, [R3+URZ], R0 ;  /* 0x00000000030075a7 */ /* 0x0022a4000802017f */
[----:B--2---:R-:W-:Y:S05]  /*7e00*/  @!P1 NANOSLEEP.SYNCS 0x989680 ;  /* 0x009896800000995d */ /* 0x004fea0003900000 */
[----:B------:R-:W2:Y:S02]  /*7e10*/  @!P1 SYNCS.PHASECHK.TRANS64 P1, [R3+URZ], R0 ;  /* 0x00000000030095a7 */ /* 0x000ea4000802007f */
[----:B--2---:R-:W-:Y:S05]  /*7e20*/  @!P1 BRA `(.L_x_24) ;  /* 0xfffffffc00f09947 */ /* 0x004fea000383ffff */
[----:B------:R-:W-:Y:S05]  /*7e30*/  BRA `(.L_x_23) ;  /* 0xffffff9800dc7947 */ /* 0x000fea000383ffff */
.L_x_29:
[----:B-1----:R-:W-:-:S04]  /*7e40*/  IMAD.U32 R5, RZ, RZ, UR7 ;  /* 0x00000007ff057e24 */ /* 0x002fc8000f8e00ff */
[----:B------:R1:W2:Y:S03]  /*7e50*/  SYNCS.PHASECHK.TRANS64.TRYWAIT P1, [R5+URZ], R4 ;  /* 0x00000004050075a7 */ /* 0x0002a6000802017f */
[----:B--2---:R-:W-:Y:S05]  /*7e60*/  @!P1 NANOSLEEP.SYNCS 0x989680 ;  /* 0x009896800000995d */ /* 0x004fea0003900000 */
[----:B------:R-:W2:Y:S02]  /*7e70*/  @!P1 SYNCS.PHASECHK.TRANS64 P1, [R5+URZ], R4 ;  /* 0x00000004050095a7 */ /* 0x000ea4000802007f */
[----:B--2---:R-:W-:Y:S05]  /*7e80*/  @!P1 BRA `(.L_x_29) ;  /* 0xfffffffc00ec9947 */ /* 0x004fea000383ffff */
[----:B------:R-:W-:Y:S05]  /*7e90*/  BRA `(.L_x_28) ;  /* 0xffffffa0001c7947 */ /* 0x000fea000383ffff */
.L_x_35:
[----:B0-----:R-:W-:-:S04]  /*7ea0*/  IMAD.U32 R3, RZ, RZ, UR43 ;  /* 0x0000002bff037e24 */ /* 0x001fc8000f8e00ff */
[----:B------:R0:W1:Y:S03]  /*7eb0*/  SYNCS.PHASECHK.TRANS64.TRYWAIT P0, [R3+URZ+0x8], R0 ;  /* 0x00000800030075a7 */ /* 0x000066000800017f */
[----:B-1----:R-:W-:Y:S05]  /*7ec0*/  @!P0 NANOSLEEP.SYNCS 0x989680 ;  /* 0x009896800000895d */ /* 0x002fea0003900000 */
[----:B------:R-:W1:Y:S02]  /*7ed0*/  @!P0 SYNCS.PHASECHK.TRANS64 P0, [R3+URZ+0x8], R0 ;  /* 0x00000800030085a7 */ /* 0x000e64000800007f */
[----:B-1----:R-:W-:Y:S05]  /*7ee0*/  @!P0 BRA `(.L_x_35) ;  /* 0xfffffffc00ec8947 */ /* 0x002fea000383ffff */
[----:B------:R-:W-:Y:S05]  /*7ef0*/  BRA `(.L_x_188) ;  /* 0xffffffa400cc7947 */ /* 0x000fea000383ffff */
.L_x_168:
[----:B------:R-:W-:Y:S01]  /*7f00*/  BSSY B1, `(.L_x_189) ;  /* 0x0000006000017945 */ /* 0x000fe20003800000 */
[----:B------:R-:W-:-:S07]  /*7f10*/  IMAD.MOV.U32 R15, RZ, RZ, -0x1 ;  /* 0xffffffffff0f7424 */ /* 0x000fce00078e00ff */
[----:B-----5:R-:W-:Y:S05]  /*7f20*/  WARPSYNC.COLLECTIVE R15, `(.L_x_190) ;  /* 0x000000000f0c7348 */ /* 0x020fea0003c00000 */
[----:B------:R-:W-:Y:S02]  /*7f30*/  ELECT P6, UR62, PT ;  /* 0x00000000003e782f */ /* 0x000fe400038c0000 */
[----:B------:R-:W-:Y:S01]  /*7f40*/  MOV R14, UR62 ;  /* 0x0000003e000e7c02 */ /* 0x000fe20008000f00 */
[----:B-----5:R-:W-:Y:S10]  /*7f50*/  ENDCOLLECTIVE ;  /* 0x000000000000791b */ /* 0x020ff40003800000 */
.L_x_190:
[----:B------:R-:W-:Y:S05]  /*7f60*/  BSYNC B1 ;  /* 0x0000000000017941 */ /* 0x000fea0003800000 */
.L_x_189:
[----:B------:R-:W-:Y:S05]  /*7f70*/  BRA `(.L_x_191) ;  /* 0xffffffec00f07947 */ /* 0x000fea000383ffff */
.L_x_171:
[----:B-1----:R1:W2:Y:S02]  /*7f80*/  SYNCS.PHASECHK.TRANS64.TRYWAIT P1, [R15+URZ+0x18], R6 ;  /* 0x000018060f0075a7 */ /* 0x0022a4000802017f */
[----:B--2---:R-:W-:Y:S05]  /*7f90*/  @!P1 NANOSLEEP.SYNCS 0x989680 ;  /* 0x009896800000995d */ /* 0x004fea0003900000 */
[----:B------:R-:W2:Y:S02]  /*7fa0*/  @!P1 SYNCS.PHASECHK.TRANS64 P1, [R15+URZ+0x18], R6 ;  /* 0x000018060f0095a7 */ /* 0x000ea4000802007f */
[----:B--2---:R-:W-:Y:S05]  /*7fb0*/  @!P1 BRA `(.L_x_171) ;  /* 0xfffffffc00f09947 */ /* 0x004fea000383ffff */
[----:B------:R-:W-:Y:S05]  /*7fc0*/  BRA `(.L_x_192) ;  /* 0xfffffff000247947 */ /* 0x000fea000383ffff */
.L_x_180:
[----:B------:R-:W-:Y:S01]  /*7fd0*/  BSSY B0, `(.L_x_193) ;  /* 0x0000006000007945 */ /* 0x000fe20003800000 */
[----:B------:R-:W-:-:S07]  /*7fe0*/  IMAD.MOV.U32 R15, RZ, RZ, -0x1 ;  /* 0xffffffffff0f7424 */ /* 0x000fce00078e00ff */
[----:B-----5:R-:W-:Y:S05]  /*7ff0*/  WARPSYNC.COLLECTIVE R15, `(.L_x_194) ;  /* 0x000000000f0c7348 */ /* 0x020fea0003c00000 */
[----:B------:R-:W-:Y:S02]  /*8000*/  ELECT P6, UR62, PT ;  /* 0x00000000003e782f */ /* 0x000fe400038c0000 */
[----:B------:R-:W-:Y:S01]  /*8010*/  MOV R14, UR62 ;  /* 0x0000003e000e7c02 */ /* 0x000fe20008000f00 */
[----:B-----5:R-:W-:Y:S10]  /*8020*/  ENDCOLLECTIVE ;  /* 0x000000000000791b */ /* 0x020ff40003800000 */
.L_x_194:
[----:B------:R-:W-:Y:S05]  /*8030*/  BSYNC B0 ;  /* 0x0000000000007941 */ /* 0x000fea0003800000 */
.L_x_193:
[----:B------:R-:W-:Y:S05]  /*8040*/  BRA `(.L_x_195) ;  /* 0xfffffff800c07947 */ /* 0x000fea000383ffff */
.L_x_184:
[----:B0-----:R0:W1:Y:S02]  /*8050*/  SYNCS.PHASECHK.TRANS64.TRYWAIT P0, [R7+URZ], R2 ;  /* 0x00000002070075a7 */ /* 0x001064000800017f */
[----:B-1----:R-:W-:Y:S05]  /*8060*/  @!P0 NANOSLEEP.SYNCS 0x989680 ;  /* 0x009896800000895d */ /* 0x002fea0003900000 */
[----:B------:R-:W1:Y:S02]  /*8070*/  @!P0 SYNCS.PHASECHK.TRANS64 P0, [R7+URZ], R2 ;  /* 0x00000002070085a7 */ /* 0x000e64000800007f */
[----:B-1----:R-:W-:Y:S05]  /*8080*/  @!P0 BRA `(.L_x_184) ;  /* 0xfffffffc00f08947 */ /* 0x002fea000383ffff */
[----:B------:R-:W-:Y:S05]  /*8090*/  BRA `(.L_x_196) ;  /* 0xfffffffc00007947 */ /* 0x000fea000383ffff */
.L_x_185:
[----:B0-----:R0:W1:Y:S02]  /*80a0*/  SYNCS.PHASECHK.TRANS64.TRYWAIT P0, [R4+URZ], R3 ;  /* 0x00000003040075a7 */ /* 0x001064000800017f */
[----:B-1----:R-:W-:Y:S05]  /*80b0*/  @!P0 NANOSLEEP.SYNCS 0x989680 ;  /* 0x009896800000895d */ /* 0x002fea0003900000 */
[----:B------:R-:W1:Y:S02]  /*80c0*/  @!P0 SYNCS.PHASECHK.TRANS64 P0, [R4+URZ], R3 ;  /* 0x00000003040085a7 */ /* 0x000e64000800007f */
[----:B-1----:R-:W-:Y:S05]  /*80d0*/  @!P0 BRA `(.L_x_185) ;  /* 0xfffffffc00f08947 */ /* 0x002fea000383ffff */
[----:B------:R-:W-:Y:S05]  /*80e0*/  BRA `(.L_x_197) ;  /* 0xfffffffc00087947 */ /* 0x000fea000383ffff */
.L_x_198:
[----:B------:R-:W-:-:S00]  /*80f0*/  BRA `(.L_x_198) ;  /* 0xfffffffc00fc7947 */ /* 0x000fc0000383ffff */
[----:B------:R-:W-:-:S00]  /*8100*/  NOP ;  /* 0x0000000000007918 */ /* 0x000fc00000000000 */
[----:B------:R-:W-:-:S00]  /*8110*/  NOP ;  /* 0x0000000000007918 */ /* 0x000fc00000000000 */
[----:B------:R-:W-:-:S00]  /*8120*/  NOP ;  /* 0x0000000000007918 */ /* 0x000fc00000000000 */
[----:B------:R-:W-:-:S00]  /*8130*/  NOP ;  /* 0x0000000000007918 */ /* 0x000fc00000000000 */
[----:B------:R-:W-:-:S00]  /*8140*/  NOP ;  /* 0x0000000000007918 */ /* 0x000fc00000000000 */
[----:B------:R-:W-:-:S00]  /*8150*/  NOP ;  /* 0x0000000000007918 */ /* 0x000fc00000000000 */
[----:B------:R-:W-:-:S00]  /*8160*/  NOP ;  /* 0x0000000000007918 */ /* 0x000fc00000000000 */
[----:B------:R-:W-:-:S00]  /*8170*/  NOP ;  /* 0x0000000000007918 */ /* 0x000fc00000000000 */
.L_x_199:


//--------------------- .nv.global.init           --------------------------
	.section	.nv.global.init,"aw",@progbits
.nv.global.init:
	.type		$str$22,@object
	.size		$str$22,($str$23 - $str$22)
$str$22:
        /*0000*/ 	.byte	0x6b, 0x5f, 0x74, 0x69, 0x6c, 0x65, 0x5f, 0x63, 0x6f, 0x75, 0x6e, 0x74, 0x20, 0x3e, 0x3d, 0x20
        /*0010*/ 	.byte	0x31, 0x00
	.type		$str$23,@object
	.size		$str$23,(__unnamed_1 - $str$23)
$str$23:
        /*0012*/ 	.byte	0x2f, 0x74, 0x6d, 0x70, 0x2f, 0x63, 0x75, 0x74, 0x6c, 0x61, 0x73, 0x73, 0x5f, 0x73, 0x77, 0x65
        /*0022*/ 	.byte	0x65, 0x70, 0x5f, 0x73, 0x72, 0x63, 0x2f, 0x69, 0x6e, 0x63, 0x6c, 0x75, 0x64, 0x65, 0x2f, 0x63
        /*0032*/ 	.byte	0x75, 0x74, 0x6c, 0x61, 0x73, 0x73, 0x2f, 0x67, 0x65, 0x6d, 0x6d, 0x2f, 0x63, 0x6f, 0x6c, 0x6c
        /*0042*/ 	.byte	0x65, 0x63, 0x74, 0x69, 0x76, 0x65, 0x2f, 0x73, 0x6d, 0x39, 0x30, 0x5f, 0x6d, 0x6d, 0x61, 0x5f
        /*0052*/ 	.byte	0x74, 0x6d, 0x61, 0x5f, 0x67, 0x6d, 0x6d, 0x61, 0x5f, 0x73, 0x73, 0x5f, 0x77, 0x61, 0x72, 0x70
        /*0062*/ 	.byte	0x73, 0x70, 0x65, 0x63, 0x69, 0x61, 0x6c, 0x69, 0x7a, 0x65, 0x64, 0x2e, 0x68, 0x70, 0x70, 0x00
	.type		__unnamed_1,@object
	.size		__unnamed_1,(.L_0 - __unnamed_1)
__unnamed_1:
        /*0072*/ 	.byte	0x76, 0x6f, 0x69, 0x64, 0x20, 0x63, 0x75, 0x74, 0x6c, 0x61, 0x73, 0x73, 0x3a, 0x3a, 0x67, 0x65
        /* <DEDUP_REMOVED lines=180> */
        /*0bc2*/ 	.byte	0x5d, 0x00
.L_0:


//--------------------- .nv.shared._ZN7cutlass13device_kernelINS_4gemm6kernel13GemmUniversalIN4cute5tupleIJiiiiEEENS1_10collective13CollectiveMmaINS1_34MainloopSm90TmaGmmaWarpSpecializedILi3ENS5_IJNS4_1CILi2EEENSA_ILi1EEESC_EEENS1_32KernelTmaWarpSpecializedPingpongEEENS5_IJNSA_ILi64EEENSA_ILi128EEESH_EEENS_6half_tENS5_IJlSC_lEEESJ_SK_NS4_8TiledMMAINS4_8MMA_AtomIJNS4_4SM904GMMA26MMA_64x128x16_F32F16F16_SSILNSO_5MajorE0ELSQ_0ELNSO_7ScaleInE1ELSR_1EEEEEENS4_6LayoutINS5_IJSC_SC_SC_EEENS5_IJNSA_ILi0EEESW_SW_EEEEENS5_IJNS4_10UnderscoreESZ_SZ_EEEEENS4_13SM90_TMA_LOADENS4_14ComposedLayoutINS4_7SwizzleILi3ELi4ELi3EEENS4_18smem_ptr_flag_bitsILi16EEENSU_INS5_IJNSA_ILi8EEESG_EEENS5_IJSG_SC_EEEEEEEvNS4_8identityENS4_23SM90_TMA_LOAD_MULTICASTES1C_vS1D_EENS_8epilogue10collective6detail29Sm90TmaWarpSpecializedAdapterINS1H_15DefaultEpilogueISJ_SK_SK_NS1G_6thread17LinearCombinationISJ_Li1EffLNS1L_9ScaleType4KindE0ELNS_15FloatRoundStyleE2ESJ_EENS1_15EpilogueDefaultEEEEEvvEEEEvNT_6ParamsE --------------------------
	.section	.nv.shared._ZN7cutlass13device_kernelINS_4gemm6kernel13GemmUniversalIN4cute5tupleIJiiiiEEENS1_10collective13CollectiveMmaINS1_34MainloopSm90TmaGmmaWarpSpecializedILi3ENS5_IJNS4_1CILi2EEENSA_ILi1EEESC_EEENS1_32KernelTmaWarpSpecializedPingpongEEENS5_IJNSA_ILi64EEENSA_ILi128EEESH_EEENS_6half_tENS5_IJlSC_lEEESJ_SK_NS4_8TiledMMAINS4_8MMA_AtomIJNS4_4SM904GMMA26MMA_64x128x16_F32F16F16_SSILNSO_5MajorE0ELSQ_0ELNSO_7ScaleInE1ELSR_1EEEEEENS4_6LayoutINS5_IJSC_SC_SC_EEENS5_IJNSA_ILi0EEESW_SW_EEEEENS5_IJNS4_10UnderscoreESZ_SZ_EEEEENS4_13SM90_TMA_LOADENS4_14ComposedLayoutINS4_7SwizzleILi3ELi4ELi3EEENS4_18smem_ptr_flag_bitsILi16EEENSU_INS5_IJNSA_ILi8EEESG_EEENS5_IJSG_SC_EEEEEEEvNS4_8identityENS4_23SM90_TMA_LOAD_MULTICASTES1C_vS1D_EENS_8epilogue10collective6detail29Sm90TmaWarpSpecializedAdapterINS1H_15DefaultEpilogueISJ_SK_SK_NS1G_6thread17LinearCombinationISJ_Li1EffLNS1L_9ScaleType4KindE0ELNS_15FloatRoundStyleE2ESJ_EENS1_15EpilogueDefaultEEEEEvvEEEEvNT_6ParamsE,"aw",@nobits
	.sectionflags	@""
	.align	16
	.zero		1024


//--------------------- .nv.shared.reserved.0     --------------------------
	.section	.nv.shared.reserved.0,"aw",@nobits
	.weak		__nv_reservedSMEM_offset_0_alias
	.size		__nv_reservedSMEM_offset_0_alias, 0, 0
	.other		__nv_reservedSMEM_offset_0_alias,@"STO_CUDA_RESERVED_SHARED STV_DEFAULT"
__nv_reservedSMEM_offset_0_alias:
	.zero		0


//--------------------- .nv.global                --------------------------
	.section	.nv.global,"aw",@nobits
.nv.global:
	.type		_ZN39_INTERNAL_de943667_4_k_cu_5668ccda_36724cute1_E,@object
	.size		_ZN39_INTERNAL_de943667_4_k_cu_5668ccda_36724cute1_E,(_ZN39_INTERNAL_de943667_4_k_cu_5668ccda_36724cuda3std3__45__cpo6cbeginE - _ZN39_INTERNAL_de943667_4_k_cu_5668ccda_36724cute1_E)
_ZN39_INTERNAL_de943667_4_k_cu_5668ccda_36724cute1_E:
	.zero		1
	.type		_ZN39_INTERNAL_de943667_4_k_cu_5668ccda_36724cuda3std3__45__cpo6cbeginE,@object
	.size		_ZN39_INTERNAL_de943667_4_k_cu_5668ccda_36724cuda3std3__45__cpo6cbeginE,(_ZN39_INTERNAL_de943667_4_k_cu_5668ccda_36724cuda3std3__48in_placeE - _ZN39_INTERNAL_de943667_4_k_cu_5668ccda_36724cuda3std3__45__cpo6cbeginE)
_ZN39_INTERNAL_de943667_4_k_cu_5668ccda_36724cuda3std3__45__cpo6cbeginE:
	.zero		1
	.type		_ZN39_INTERNAL_de943667_4_k_cu_5668ccda_36724cuda3std3__48in_placeE,@object
	.size		_ZN39_INTERNAL_de943667_4_k_cu_5668ccda_36724cuda3std3__48in_placeE,(_ZN39_INTERNAL_de943667_4_k_cu_5668ccda_36724cuda3std6ranges3__45__cpo9iter_moveE - _ZN39_INTERNAL_de943667_4_k_cu_5668ccda_36724cuda3std3__48in_placeE)
_ZN39_INTERNAL_de943667_4_k_cu_5668ccda_36724cuda3std3__48in_placeE:
	.zero		1
	.type		_ZN39_INTERNAL_de943667_4_k_cu_5668ccda_36724cuda3std6ranges3__45__cpo9iter_moveE,@object
	.size		_ZN39_INTERNAL_de943667_4_k_cu_5668ccda_36724cuda3std6ranges3__45__cpo9iter_moveE,(_ZN39_INTERNAL_de943667_4_k_cu_5668ccda_36724cuda3std3__45__cpo5beginE - _ZN39_INTERNAL_de943667_4_k_cu_5668ccda_36724cuda3std6ranges3__45__cpo9iter_moveE)
_ZN39_INTERNAL_de943667_4_k_cu_5668ccda_36724cuda3std6ranges3__45__cpo9iter_moveE:
	.zero		1
	.type		_ZN39_INTERNAL_de943667_4_k_cu_5668ccda_36724cuda3std3__45__cpo5beginE,@object
	.size		_ZN39_INTERNAL_de943667_4_k_cu_5668ccda_36724cuda3std3__45__cpo5beginE,(_ZN39_INTERNAL_de943667_4_k_cu_5668ccda_36724cuda3std3__441_GLOBAL__N__de943667_4_k_cu_5668ccda_36726ignoreE - _ZN39_INTERNAL_de943667_4_k_cu_5668ccda_36724cuda3std3__45__cpo5beginE)
_ZN39_INTERNAL_de943667_4_k_cu_5668ccda_36724cuda3std3__45__cpo5beginE:
	.zero		1
	.type		_ZN39_INTERNAL_de943667_4_k_cu_5668ccda_36724cuda3std3__441_GLOBAL__N__de943667_4_k_cu_5668ccda_36726ignoreE,@object
	.size		_ZN39_INTERNAL_de943667_4_k_cu_5668ccda_36724cuda3std3__441_GLOBAL__N__de943667_4_k_cu_5668ccda_36726ignoreE,(_ZN39_INTERNAL_de943667_4_k_cu_5668ccda_36724cute7productE - _ZN39_INTERNAL_de943667_4_k_cu_5668ccda_36724cuda3std3__441_GLOBAL__N__de943667_4_k_cu_5668ccda_36726ignoreE)
_ZN39_INTERNAL_de943667_4_k_cu_5668ccda_36724cuda3std3__441_GLOBAL__N__de943667_4_k_cu_5668ccda_36726ignoreE:
	.zero		1
	.type		_ZN39_INTERNAL_de943667_4_k_cu_5668ccda_36724cute7productE,@object
	.size		_ZN39_INTERNAL_de943667_4_k_cu_5668ccda_36724cute7productE,(_ZN39_INTERNAL_de943667_4_k_cu_5668ccda_36724cuda3std3__45__cpo3endE - _ZN39_INTERNAL_de943667_4_k_cu_5668ccda_36724cute7productE)
_ZN39_INTERNAL_de943667_4_k_cu_5668ccda_36724cute7productE:
	.zero		1
	.type		_ZN39_INTERNAL_de943667_4_k_cu_5668ccda_36724cuda3std3__45__cpo3endE,@object
	.size		_ZN39_INTERNAL_de943667_4_k_cu_5668ccda_36724cuda3std3__45__cpo3endE,(_ZN39_INTERNAL_de943667_4_k_cu_5668ccda_36724cuda3std3__419piecewise_constructE - _ZN39_INTERNAL_de943667_4_k_cu_5668ccda_36724cuda3std3__45__cpo3endE)
_ZN39_INTERNAL_de943667_4_k_cu_5668ccda_36724cuda3std3__45__cpo3endE:
	.zero		1
	.type		_ZN39_INTERNAL_de943667_4_k_cu_5668ccda_36724cuda3std3__419piecewise_constructE,@object
	.size		_ZN39_INTERNAL_de943667_4_k_cu_5668ccda_36724cuda3std3__419piecewise_constructE,(_ZN39_INTERNAL_de943667_4_k_cu_5668ccda_36724cuda3std3__45__cpo4cendE - _ZN39_INTERNAL_de943667_4_k_cu_5668ccda_36724cuda3std3__419piecewise_constructE)
_ZN39_INTERNAL_de943667_4_k_cu_5668ccda_36724cuda3std3__419piecewise_constructE:
	.zero		1
	.type		_ZN39_INTERNAL_de943667_4_k_cu_5668ccda_36724cuda3std3__45__cpo4cendE,@object
	.size		_ZN39_INTERNAL_de943667_4_k_cu_5668ccda_36724cuda3std3__45__cpo4cendE,(_ZN39_INTERNAL_de943667_4_k_cu_5668ccda_36724cuda3std6ranges3__45__cpo4swapE - _ZN39_INTERNAL_de943667_4_k_cu_5668ccda_36724cuda3std3__45__cpo4cendE)
_ZN39_INTERNAL_de943667_4_k_cu_5668ccda_36724cuda3std3__45__cpo4cendE:
	.zero		1
	.type		_ZN39_INTERNAL_de943667_4_k_cu_5668ccda_36724cuda3std6ranges3__45__cpo4swapE,@object
	.size		_ZN39_INTERNAL_de943667_4_k_cu_5668ccda_36724cuda3std6ranges3__45__cpo4swapE,(.L_8 - _ZN39_INTERNAL_de943667_4_k_cu_5668ccda_36724cuda3std6ranges3__45__cpo4swapE)
_ZN39_INTERNAL_de943667_4_k_cu_5668ccda_36724cuda3std6ranges3__45__cpo4swapE:
	.zero		1
.L_8:


//--------------------- .nv.constant0._ZN7cutlass13device_kernelINS_4gemm6kernel13GemmUniversalIN4cute5tupleIJiiiiEEENS1_10collective13CollectiveMmaINS1_34MainloopSm90TmaGmmaWarpSpecializedILi3ENS5_IJNS4_1CILi2EEENSA_ILi1EEESC_EEENS1_32KernelTmaWarpSpecializedPingpongEEENS5_IJNSA_ILi64EEENSA_ILi128EEESH_EEENS_6half_tENS5_IJlSC_lEEESJ_SK_NS4_8TiledMMAINS4_8MMA_AtomIJNS4_4SM904GMMA26MMA_64x128x16_F32F16F16_SSILNSO_5MajorE0ELSQ_0ELNSO_7ScaleInE1ELSR_1EEEEEENS4_6LayoutINS5_IJSC_SC_SC_EEENS5_IJNSA_ILi0EEESW_SW_EEEEENS5_IJNS4_10UnderscoreESZ_SZ_EEEEENS4_13SM90_TMA_LOADENS4_14ComposedLayoutINS4_7SwizzleILi3ELi4ELi3EEENS4_18smem_ptr_flag_bitsILi16EEENSU_INS5_IJNSA_ILi8EEESG_EEENS5_IJSG_SC_EEEEEEEvNS4_8identityENS4_23SM90_TMA_LOAD_MULTICASTES1C_vS1D_EENS_8epilogue10collective6detail29Sm90TmaWarpSpecializedAdapterINS1H_15DefaultEpilogueISJ_SK_SK_NS1G_6thread17LinearCombinationISJ_Li1EffLNS1L_9ScaleType4KindE0ELNS_15FloatRoundStyleE2ESJ_EENS1_15EpilogueDefaultEEEEEvvEEEEvNT_6ParamsE --------------------------
	.section	.nv.constant0._ZN7cutlass13device_kernelINS_4gemm6kernel13GemmUniversalIN4cute5tupleIJiiiiEEENS1_10collective13CollectiveMmaINS1_34MainloopSm90TmaGmmaWarpSpecializedILi3ENS5_IJNS4_1CILi2EEENSA_ILi1EEESC_EEENS1_32KernelTmaWarpSpecializedPingpongEEENS5_IJNSA_ILi64EEENSA_ILi128EEESH_EEENS_6half_tENS5_IJlSC_lEEESJ_SK_NS4_8TiledMMAINS4_8MMA_AtomIJNS4_4SM904GMMA26MMA_64x128x16_F32F16F16_SSILNSO_5MajorE0ELSQ_0ELNSO_7ScaleInE1ELSR_1EEEEEENS4_6LayoutINS5_IJSC_SC_SC_EEENS5_IJNSA_ILi0EEESW_SW_EEEEENS5_IJNS4_10UnderscoreESZ_SZ_EEEEENS4_13SM90_TMA_LOADENS4_14ComposedLayoutINS4_7SwizzleILi3ELi4ELi3EEENS4_18smem_ptr_flag_bitsILi16EEENSU_INS5_IJNSA_ILi8EEESG_EEENS5_IJSG_SC_EEEEEEEvNS4_8identityENS4_23SM90_TMA_LOAD_MULTICASTES1C_vS1D_EENS_8epilogue10collective6detail29Sm90TmaWarpSpecializedAdapterINS1H_15DefaultEpilogueISJ_SK_SK_NS1G_6thread17LinearCombinationISJ_Li1EffLNS1L_9ScaleType4KindE0ELNS_15FloatRoundStyleE2ESJ_EENS1_15EpilogueDefaultEEEEEvvEEEEvNT_6ParamsE,"a",@progbits
	.sectionflags	@""
	.align	4
.nv.constant0._ZN7cutlass13device_kernelINS_4gemm6kernel13GemmUniversalIN4cute5tupleIJiiiiEEENS1_10collective13CollectiveMmaINS1_34MainloopSm90TmaGmmaWarpSpecializedILi3ENS5_IJNS4_1CILi2EEENSA_ILi1EEESC_EEENS1_32KernelTmaWarpSpecializedPingpongEEENS5_IJNSA_ILi64EEENSA_ILi128EEESH_EEENS_6half_tENS5_IJlSC_lEEESJ_SK_NS4_8TiledMMAINS4_8MMA_AtomIJNS4_4SM904GMMA26MMA_64x128x16_F32F16F16_SSILNSO_5MajorE0ELSQ_0ELNSO_7ScaleInE1ELSR_1EEEEEENS4_6LayoutINS5_IJSC_SC_SC_EEENS5_IJNSA_ILi0EEESW_SW_EEEEENS5_IJNS4_10UnderscoreESZ_SZ_EEEEENS4_13SM90_TMA_LOADENS4_14ComposedLayoutINS4_7SwizzleILi3ELi4ELi3EEENS4_18smem_ptr_flag_bitsILi16EEENSU_INS5_IJNSA_ILi8EEESG_EEENS5_IJSG_SC_EEEEEEEvNS4_8identityENS4_23SM90_TMA_LOAD_MULTICASTES1C_vS1D_EENS_8epilogue10collective6detail29Sm90TmaWarpSpecializedAdapterINS1H_15DefaultEpilogueISJ_SK_SK_NS1G_6thread17LinearCombinationISJ_Li1EffLNS1L_9ScaleType4KindE0ELNS_15FloatRoundStyleE2ESJ_EENS1_15EpilogueDefaultEEEEEvvEEEEvNT_6ParamsE:
	.zero		1664


//--------------------- SYMBOLS --------------------------

	.type		.nv.reservedSmem.offset0,@object
	.size		.nv.reservedSmem.offset0,0x4
	.type		__assertfail,@function
